//
// Generated by NVIDIA NVVM Compiler
//
// Compiler Build ID: CL-36424714
// Cuda compilation tools, release 13.0, V13.0.88
// Based on NVVM 20.0.0
//

.version 9.0
.target sm_100
.address_size 64

	// .globl	_Z25device_compute_centroids2P5PointP8CentroidPiS3_
// _ZZ25device_compute_centroids2P5PointP8CentroidPiS3_E10s_centroid has been demoted
.extern .shared .align 16 .b8 s_compute_centroids[];
.extern .shared .align 16 .b8 s_reassign_points[];

.visible .entry _Z25device_compute_centroids2P5PointP8CentroidPiS3_(
	.param .u64 .ptr .align 1 _Z25device_compute_centroids2P5PointP8CentroidPiS3__param_0,
	.param .u64 .ptr .align 1 _Z25device_compute_centroids2P5PointP8CentroidPiS3__param_1,
	.param .u64 .ptr .align 1 _Z25device_compute_centroids2P5PointP8CentroidPiS3__param_2,
	.param .u64 .ptr .align 1 _Z25device_compute_centroids2P5PointP8CentroidPiS3__param_3
)
{
	.reg .pred 	%p<11>;
	.reg .b32 	%r<51>;
	.reg .b32 	%f<60>;
	.reg .b64 	%rd<19>;
	// demoted variable
	.shared .align 4 .b8 _ZZ25device_compute_centroids2P5PointP8CentroidPiS3_E10s_centroid[12];
	ld.param.u64 	%rd9, [_Z25device_compute_centroids2P5PointP8CentroidPiS3__param_0];
	ld.param.u64 	%rd8, [_Z25device_compute_centroids2P5PointP8CentroidPiS3__param_1];
	ld.param.u64 	%rd10, [_Z25device_compute_centroids2P5PointP8CentroidPiS3__param_3];
	cvta.to.global.u64 	%rd1, %rd9;
	cvta.to.global.u64 	%rd11, %rd10;
	mov.u32 	%r28, %ctaid.x;
	mov.u32 	%r29, %ntid.x;
	mul.lo.s32 	%r1, %r28, %r29;
	mov.u32 	%r30, %tid.x;
	mov.u32 	%r31, _ZZ25device_compute_centroids2P5PointP8CentroidPiS3_E10s_centroid;
	mad.lo.s32 	%r2, %r30, 12, %r31;
	mov.b32 	%r41, 0;
	st.shared.u32 	[%r2], %r41;
	st.shared.u32 	[%r2+4], %r41;
	st.shared.u32 	[%r2+8], %r41;
	ld.global.u32 	%r3, [%rd11];
	setp.lt.s32 	%p1, %r3, 1;
	mov.f32 	%f44, 0f00000000;
	mov.f32 	%f45, %f44;
	@%p1 bra 	$L__BB0_17;
	and.b32  	%r4, %r3, 3;
	setp.lt.u32 	%p2, %r3, 4;
	mov.f32 	%f44, 0f00000000;
	mov.b32 	%r41, 0;
	mov.u32 	%r46, %r41;
	@%p2 bra 	$L__BB0_12;
	and.b32  	%r46, %r3, 2147483644;
	neg.s32 	%r39, %r46;
	add.s64 	%rd17, %rd1, 24;
	mov.f32 	%f44, 0f00000000;
	mov.b32 	%r41, 0;
	mov.f32 	%f45, %f44;
$L__BB0_3:
	ld.global.u32 	%r34, [%rd17+-16];
	setp.ne.s32 	%p3, %r1, %r34;
	@%p3 bra 	$L__BB0_5;
	ld.global.f32 	%f32, [%rd17+-24];
	add.f32 	%f45, %f32, %f45;
	st.shared.f32 	[%r2], %f45;
	ld.global.f32 	%f33, [%rd17+-20];
	add.f32 	%f44, %f33, %f44;
	st.shared.f32 	[%r2+4], %f44;
	add.s32 	%r41, %r41, 1;
	st.shared.u32 	[%r2+8], %r41;
$L__BB0_5:
	ld.global.u32 	%r35, [%rd17+-4];
	setp.ne.s32 	%p4, %r1, %r35;
	@%p4 bra 	$L__BB0_7;
	ld.global.f32 	%f34, [%rd17+-12];
	add.f32 	%f45, %f34, %f45;
	st.shared.f32 	[%r2], %f45;
	ld.global.f32 	%f35, [%rd17+-8];
	add.f32 	%f44, %f35, %f44;
	st.shared.f32 	[%r2+4], %f44;
	add.s32 	%r41, %r41, 1;
	st.shared.u32 	[%r2+8], %r41;
$L__BB0_7:
	ld.global.u32 	%r36, [%rd17+8];
	setp.ne.s32 	%p5, %r1, %r36;
	@%p5 bra 	$L__BB0_9;
	ld.global.f32 	%f36, [%rd17];
	add.f32 	%f45, %f36, %f45;
	st.shared.f32 	[%r2], %f45;
	ld.global.f32 	%f37, [%rd17+4];
	add.f32 	%f44, %f37, %f44;
	st.shared.f32 	[%r2+4], %f44;
	add.s32 	%r41, %r41, 1;
	st.shared.u32 	[%r2+8], %r41;
$L__BB0_9:
	ld.global.u32 	%r37, [%rd17+20];
	setp.ne.s32 	%p6, %r1, %r37;
	@%p6 bra 	$L__BB0_11;
	ld.global.f32 	%f38, [%rd17+12];
	add.f32 	%f45, %f38, %f45;
	st.shared.f32 	[%r2], %f45;
	ld.global.f32 	%f39, [%rd17+16];
	add.f32 	%f44, %f39, %f44;
	st.shared.f32 	[%r2+4], %f44;
	add.s32 	%r41, %r41, 1;
	st.shared.u32 	[%r2+8], %r41;
$L__BB0_11:
	add.s32 	%r39, %r39, 4;
	add.s64 	%rd17, %rd17, 48;
	setp.ne.s32 	%p7, %r39, 0;
	@%p7 bra 	$L__BB0_3;
$L__BB0_12:
	setp.eq.s32 	%p8, %r4, 0;
	@%p8 bra 	$L__BB0_17;
	mul.wide.u32 	%rd12, %r46, 12;
	add.s64 	%rd13, %rd12, %rd1;
	add.s64 	%rd18, %rd13, 8;
	neg.s32 	%r47, %r4;
$L__BB0_14:
	.pragma "nounroll";
	ld.global.u32 	%r38, [%rd18];
	setp.ne.s32 	%p9, %r1, %r38;
	@%p9 bra 	$L__BB0_16;
	ld.global.f32 	%f40, [%rd18+-8];
	add.f32 	%f45, %f40, %f45;
	st.shared.f32 	[%r2], %f45;
	ld.global.f32 	%f41, [%rd18+-4];
	add.f32 	%f44, %f41, %f44;
	st.shared.f32 	[%r2+4], %f44;
	add.s32 	%r41, %r41, 1;
	st.shared.u32 	[%r2+8], %r41;
$L__BB0_16:
	add.s64 	%rd18, %rd18, 12;
	add.s32 	%r47, %r47, 1;
	setp.ne.s32 	%p10, %r47, 0;
	@%p10 bra 	$L__BB0_14;
$L__BB0_17:
	cvta.to.global.u64 	%rd14, %rd8;
	mul.wide.s32 	%rd15, %r1, 12;
	add.s64 	%rd16, %rd14, %rd15;
	st.global.f32 	[%rd16], %f45;
	st.global.f32 	[%rd16+4], %f44;
	st.global.u32 	[%rd16+8], %r41;
	ret;

}
	// .globl	_Z25device_compute_centroids1P5PointP8CentroidPiS3_S3_
.visible .entry _Z25device_compute_centroids1P5PointP8CentroidPiS3_S3_(
	.param .u64 .ptr .align 1 _Z25device_compute_centroids1P5PointP8CentroidPiS3_S3__param_0,
	.param .u64 .ptr .align 1 _Z25device_compute_centroids1P5PointP8CentroidPiS3_S3__param_1,
	.param .u64 .ptr .align 1 _Z25device_compute_centroids1P5PointP8CentroidPiS3_S3__param_2,
	.param .u64 .ptr .align 1 _Z25device_compute_centroids1P5PointP8CentroidPiS3_S3__param_3,
	.param .u64 .ptr .align 1 _Z25device_compute_centroids1P5PointP8CentroidPiS3_S3__param_4
)
{
	.reg .pred 	%p<37>;
	.reg .b32 	%r<205>;
	.reg .b32 	%f<119>;
	.reg .b64 	%rd<55>;

	ld.param.u64 	%rd28, [_Z25device_compute_centroids1P5PointP8CentroidPiS3_S3__param_0];
	ld.param.u64 	%rd27, [_Z25device_compute_centroids1P5PointP8CentroidPiS3_S3__param_1];
	ld.param.u64 	%rd29, [_Z25device_compute_centroids1P5PointP8CentroidPiS3_S3__param_3];
	ld.param.u64 	%rd30, [_Z25device_compute_centroids1P5PointP8CentroidPiS3_S3__param_4];
	cvta.to.global.u64 	%rd1, %rd28;
	cvta.to.global.u64 	%rd2, %rd29;
	cvta.to.global.u64 	%rd31, %rd30;
	ld.global.u32 	%r1, [%rd31];
	mov.u32 	%r2, %ctaid.x;
	mov.u32 	%r3, %tid.x;
	mov.u32 	%r65, s_compute_centroids;
	mad.lo.s32 	%r4, %r3, 12, %r65;
	mov.b32 	%r66, 0;
	st.shared.u32 	[%r4], %r66;
	st.shared.u32 	[%r4+4], %r66;
	st.shared.u32 	[%r4+8], %r66;
	ld.global.u32 	%r5, [%rd2];
	div.s32 	%r67, %r5, %r1;
	mul.lo.s32 	%r7, %r67, %r3;
	add.s32 	%r8, %r7, %r67;
	setp.eq.s32 	%p2, %r3, 0;
	setp.lt.s32 	%p3, %r67, 0;
	and.pred  	%p1, %p2, %p3;
	@%p1 bra 	$L__BB1_8;
	setp.lt.s32 	%p4, %r67, 1;
	@%p4 bra 	$L__BB1_15;
	add.s32 	%r68, %r7, 1;
	max.s32 	%r9, %r8, %r68;
	sub.s32 	%r69, %r9, %r7;
	and.b32  	%r10, %r69, 3;
	setp.eq.s32 	%p5, %r10, 0;
	mov.u32 	%r192, %r7;
	@%p5 bra 	$L__BB1_5;
	mul.wide.u32 	%rd32, %r7, 12;
	add.s64 	%rd33, %rd32, %rd1;
	add.s64 	%rd47, %rd33, 8;
	neg.s32 	%r187, %r10;
	mul.lo.s32 	%r70, %r1, 12;
	mad.lo.s32 	%r71, %r7, 12, %r70;
	add.s32 	%r73, %r71, %r65;
	add.s32 	%r186, %r73, 8;
	add.s32 	%r192, %r7, %r10;
$L__BB1_4:
	.pragma "nounroll";
	ld.global.f32 	%f7, [%rd47+-8];
	ld.global.f32 	%f8, [%rd47+-4];
	ld.global.u32 	%r74, [%rd47];
	st.shared.f32 	[%r186+-8], %f7;
	st.shared.f32 	[%r186+-4], %f8;
	st.shared.u32 	[%r186], %r74;
	add.s64 	%rd47, %rd47, 12;
	add.s32 	%r187, %r187, 1;
	setp.ne.s32 	%p6, %r187, 0;
	add.s32 	%r186, %r186, 12;
	@%p6 bra 	$L__BB1_4;
$L__BB1_5:
	sub.s32 	%r75, %r7, %r9;
	setp.gt.u32 	%p7, %r75, -4;
	@%p7 bra 	$L__BB1_15;
	mul.wide.u32 	%rd34, %r192, 12;
	add.s64 	%rd35, %rd34, %rd1;
	add.s64 	%rd49, %rd35, 24;
	mul.lo.s32 	%r76, %r1, 12;
	mad.lo.s32 	%r77, %r192, 12, %r76;
	add.s32 	%r79, %r77, %r65;
	add.s32 	%r191, %r79, 24;
$L__BB1_7:
	ld.global.f32 	%f9, [%rd49+-24];
	ld.global.f32 	%f10, [%rd49+-20];
	ld.global.u32 	%r80, [%rd49+-16];
	st.shared.f32 	[%r191+-24], %f9;
	st.shared.f32 	[%r191+-20], %f10;
	st.shared.u32 	[%r191+-16], %r80;
	ld.global.f32 	%f11, [%rd49+-12];
	ld.global.f32 	%f12, [%rd49+-8];
	ld.global.u32 	%r81, [%rd49+-4];
	st.shared.f32 	[%r191+-12], %f11;
	st.shared.f32 	[%r191+-8], %f12;
	st.shared.u32 	[%r191+-4], %r81;
	ld.global.f32 	%f13, [%rd49];
	ld.global.f32 	%f14, [%rd49+4];
	ld.global.u32 	%r82, [%rd49+8];
	st.shared.f32 	[%r191], %f13;
	st.shared.f32 	[%r191+4], %f14;
	st.shared.u32 	[%r191+8], %r82;
	ld.global.f32 	%f15, [%rd49+12];
	ld.global.f32 	%f16, [%rd49+16];
	ld.global.u32 	%r83, [%rd49+20];
	st.shared.f32 	[%r191+12], %f15;
	st.shared.f32 	[%r191+16], %f16;
	st.shared.u32 	[%r191+20], %r83;
	add.s32 	%r192, %r192, 4;
	add.s64 	%rd49, %rd49, 48;
	add.s32 	%r191, %r191, 48;
	setp.lt.s32 	%p8, %r192, %r8;
	@%p8 bra 	$L__BB1_7;
	bra.uni 	$L__BB1_15;
$L__BB1_8:
	setp.lt.s32 	%p9, %r5, 1;
	@%p9 bra 	$L__BB1_15;
	and.b32  	%r20, %r5, 3;
	setp.lt.u32 	%p10, %r5, 4;
	mov.b32 	%r193, 0;
	@%p10 bra 	$L__BB1_12;
	and.b32  	%r193, %r5, 2147483644;
	neg.s32 	%r190, %r193;
	add.s64 	%rd48, %rd1, 24;
	mad.lo.s32 	%r86, %r1, 12, %r65;
	add.s32 	%r189, %r86, 24;
$L__BB1_11:
	ld.global.f32 	%f17, [%rd48+-24];
	ld.global.f32 	%f18, [%rd48+-20];
	ld.global.u32 	%r87, [%rd48+-16];
	st.shared.f32 	[%r189+-24], %f17;
	st.shared.f32 	[%r189+-20], %f18;
	st.shared.u32 	[%r189+-16], %r87;
	ld.global.f32 	%f19, [%rd48+-12];
	ld.global.f32 	%f20, [%rd48+-8];
	ld.global.u32 	%r88, [%rd48+-4];
	st.shared.f32 	[%r189+-12], %f19;
	st.shared.f32 	[%r189+-8], %f20;
	st.shared.u32 	[%r189+-4], %r88;
	ld.global.f32 	%f21, [%rd48];
	ld.global.f32 	%f22, [%rd48+4];
	ld.global.u32 	%r89, [%rd48+8];
	st.shared.f32 	[%r189], %f21;
	st.shared.f32 	[%r189+4], %f22;
	st.shared.u32 	[%r189+8], %r89;
	ld.global.f32 	%f23, [%rd48+12];
	ld.global.f32 	%f24, [%rd48+16];
	ld.global.u32 	%r90, [%rd48+20];
	st.shared.f32 	[%r189+12], %f23;
	st.shared.f32 	[%r189+16], %f24;
	st.shared.u32 	[%r189+20], %r90;
	add.s32 	%r190, %r190, 4;
	add.s64 	%rd48, %rd48, 48;
	add.s32 	%r189, %r189, 48;
	setp.eq.s32 	%p11, %r190, 0;
	@%p11 bra 	$L__BB1_12;
	bra.uni 	$L__BB1_11;
$L__BB1_12:
	setp.eq.s32 	%p12, %r20, 0;
	@%p12 bra 	$L__BB1_15;
	mul.wide.u32 	%rd36, %r193, 12;
	add.s64 	%rd37, %rd36, %rd1;
	add.s64 	%rd50, %rd37, 8;
	neg.s32 	%r195, %r20;
	mul.lo.s32 	%r91, %r1, 12;
	mad.lo.s32 	%r92, %r193, 12, %r91;
	add.s32 	%r94, %r92, %r65;
	add.s32 	%r194, %r94, 8;
$L__BB1_14:
	.pragma "nounroll";
	ld.global.f32 	%f25, [%rd50+-8];
	ld.global.f32 	%f26, [%rd50+-4];
	ld.global.u32 	%r95, [%rd50];
	st.shared.f32 	[%r194+-8], %f25;
	st.shared.f32 	[%r194+-4], %f26;
	st.shared.u32 	[%r194], %r95;
	add.s64 	%rd50, %rd50, 12;
	add.s32 	%r195, %r195, 1;
	setp.ne.s32 	%p13, %r195, 0;
	add.s32 	%r194, %r194, 12;
	@%p13 bra 	$L__BB1_14;
$L__BB1_15:
	bar.sync 	0;
	@%p1 bra 	$L__BB1_36;
	setp.lt.s32 	%p14, %r67, 1;
	@%p14 bra 	$L__BB1_33;
	add.s32 	%r96, %r7, 1;
	max.s32 	%r39, %r8, %r96;
	sub.s32 	%r97, %r39, %r7;
	and.b32  	%r40, %r97, 3;
	setp.eq.s32 	%p15, %r40, 0;
	mov.u32 	%r199, %r7;
	@%p15 bra 	$L__BB1_22;
	mul.wide.u32 	%rd38, %r7, 12;
	add.s64 	%rd39, %rd38, %rd1;
	add.s64 	%rd51, %rd39, 8;
	neg.s32 	%r196, %r40;
	add.s32 	%r199, %r7, %r40;
$L__BB1_19:
	.pragma "nounroll";
	ld.global.u32 	%r98, [%rd51];
	setp.ne.s32 	%p16, %r98, %r2;
	@%p16 bra 	$L__BB1_21;
	ld.global.f32 	%f27, [%rd51+-8];
	ld.shared.f32 	%f28, [%r4];
	add.f32 	%f29, %f27, %f28;
	st.shared.f32 	[%r4], %f29;
	ld.global.f32 	%f30, [%rd51+-4];
	ld.shared.f32 	%f31, [%r4+4];
	add.f32 	%f32, %f30, %f31;
	st.shared.f32 	[%r4+4], %f32;
	ld.shared.u32 	%r99, [%r4+8];
	add.s32 	%r100, %r99, 1;
	st.shared.u32 	[%r4+8], %r100;
$L__BB1_21:
	add.s64 	%rd51, %rd51, 12;
	add.s32 	%r196, %r196, 1;
	setp.ne.s32 	%p17, %r196, 0;
	@%p17 bra 	$L__BB1_19;
$L__BB1_22:
	sub.s32 	%r101, %r7, %r39;
	setp.gt.u32 	%p18, %r101, -4;
	@%p18 bra 	$L__BB1_33;
	mul.wide.u32 	%rd40, %r199, 12;
	add.s64 	%rd41, %rd40, %rd1;
	add.s64 	%rd53, %rd41, 24;
$L__BB1_24:
	ld.global.u32 	%r102, [%rd53+-16];
	setp.ne.s32 	%p19, %r102, %r2;
	@%p19 bra 	$L__BB1_26;
	ld.global.f32 	%f33, [%rd53+-24];
	ld.shared.f32 	%f34, [%r4];
	add.f32 	%f35, %f33, %f34;
	st.shared.f32 	[%r4], %f35;
	ld.global.f32 	%f36, [%rd53+-20];
	ld.shared.f32 	%f37, [%r4+4];
	add.f32 	%f38, %f36, %f37;
	st.shared.f32 	[%r4+4], %f38;
	ld.shared.u32 	%r103, [%r4+8];
	add.s32 	%r104, %r103, 1;
	st.shared.u32 	[%r4+8], %r104;
$L__BB1_26:
	ld.global.u32 	%r105, [%rd53+-4];
	setp.ne.s32 	%p20, %r105, %r2;
	@%p20 bra 	$L__BB1_28;
	ld.global.f32 	%f39, [%rd53+-12];
	ld.shared.f32 	%f40, [%r4];
	add.f32 	%f41, %f39, %f40;
	st.shared.f32 	[%r4], %f41;
	ld.global.f32 	%f42, [%rd53+-8];
	ld.shared.f32 	%f43, [%r4+4];
	add.f32 	%f44, %f42, %f43;
	st.shared.f32 	[%r4+4], %f44;
	ld.shared.u32 	%r106, [%r4+8];
	add.s32 	%r107, %r106, 1;
	st.shared.u32 	[%r4+8], %r107;
$L__BB1_28:
	ld.global.u32 	%r108, [%rd53+8];
	setp.ne.s32 	%p21, %r108, %r2;
	@%p21 bra 	$L__BB1_30;
	ld.global.f32 	%f45, [%rd53];
	ld.shared.f32 	%f46, [%r4];
	add.f32 	%f47, %f45, %f46;
	st.shared.f32 	[%r4], %f47;
	ld.global.f32 	%f48, [%rd53+4];
	ld.shared.f32 	%f49, [%r4+4];
	add.f32 	%f50, %f48, %f49;
	st.shared.f32 	[%r4+4], %f50;
	ld.shared.u32 	%r109, [%r4+8];
	add.s32 	%r110, %r109, 1;
	st.shared.u32 	[%r4+8], %r110;
$L__BB1_30:
	ld.global.u32 	%r111, [%rd53+20];
	setp.ne.s32 	%p22, %r111, %r2;
	@%p22 bra 	$L__BB1_32;
	ld.global.f32 	%f51, [%rd53+12];
	ld.shared.f32 	%f52, [%r4];
	add.f32 	%f53, %f51, %f52;
	st.shared.f32 	[%r4], %f53;
	ld.global.f32 	%f54, [%rd53+16];
	ld.shared.f32 	%f55, [%r4+4];
	add.f32 	%f56, %f54, %f55;
	st.shared.f32 	[%r4+4], %f56;
	ld.shared.u32 	%r112, [%r4+8];
	add.s32 	%r113, %r112, 1;
	st.shared.u32 	[%r4+8], %r113;
$L__BB1_32:
	add.s32 	%r199, %r199, 4;
	add.s64 	%rd53, %rd53, 48;
	setp.lt.s32 	%p23, %r199, %r8;
	@%p23 bra 	$L__BB1_24;
$L__BB1_33:
	setp.ne.s32 	%p24, %r3, 0;
	bar.sync 	0;
	@%p24 bra 	$L__BB1_55;
	.pragma "used_bytes_mask 4095";
	ld.shared.v4.u32 	{%r117, %r118, %r202, %r119}, [s_compute_centroids];
	mov.b32 	%f118, %r117;
	mov.b32 	%f117, %r118;
	add.s32 	%r200, %r65, 48;
	mov.b32 	%r201, 48;
$L__BB1_35:
	ld.shared.v4.u32 	{%r120, %r121, %r122, %r123}, [%r200+-48];
	mov.b32 	%f57, %r123;
	mov.b32 	%f58, %r121;
	mov.b32 	%f59, %r120;
	add.f32 	%f60, %f59, %f118;
	add.f32 	%f61, %f58, %f117;
	add.s32 	%r124, %r202, %r122;
	add.f32 	%f62, %f57, %f60;
	ld.shared.v4.u32 	{%r125, %r126, %r127, %r128}, [%r200+-32];
	mov.b32 	%f63, %r128;
	mov.b32 	%f64, %r127;
	mov.b32 	%f65, %r125;
	add.f32 	%f66, %f65, %f61;
	add.s32 	%r129, %r124, %r126;
	add.f32 	%f67, %f64, %f62;
	add.f32 	%f68, %f63, %f66;
	ld.shared.v4.u32 	{%r130, %r131, %r132, %r133}, [%r200+-16];
	mov.b32 	%f69, %r132;
	mov.b32 	%f70, %r131;
	add.s32 	%r134, %r129, %r130;
	add.f32 	%f71, %f70, %f67;
	add.f32 	%f72, %f69, %f68;
	add.s32 	%r135, %r134, %r133;
	ld.shared.v4.u32 	{%r136, %r137, %r138, %r139}, [%r200];
	mov.b32 	%f73, %r139;
	mov.b32 	%f74, %r137;
	mov.b32 	%f75, %r136;
	add.f32 	%f76, %f75, %f71;
	add.f32 	%f77, %f74, %f72;
	add.s32 	%r140, %r135, %r138;
	add.f32 	%f78, %f73, %f76;
	ld.shared.v4.u32 	{%r141, %r142, %r143, %r144}, [%r200+16];
	mov.b32 	%f79, %r144;
	mov.b32 	%f80, %r143;
	mov.b32 	%f81, %r141;
	add.f32 	%f82, %f81, %f77;
	add.s32 	%r145, %r140, %r142;
	add.f32 	%f83, %f80, %f78;
	add.f32 	%f84, %f79, %f82;
	ld.shared.v4.u32 	{%r146, %r147, %r148, %r149}, [%r200+32];
	mov.b32 	%f85, %r148;
	mov.b32 	%f86, %r147;
	add.s32 	%r150, %r145, %r146;
	add.f32 	%f118, %f86, %f83;
	add.f32 	%f117, %f85, %f84;
	st.shared.v2.f32 	[s_compute_centroids], {%f118, %f117};
	add.s32 	%r202, %r150, %r149;
	st.shared.u32 	[s_compute_centroids+8], %r202;
	add.s32 	%r201, %r201, 96;
	add.s32 	%r200, %r200, 96;
	setp.eq.s32 	%p25, %r201, 816;
	@%p25 bra 	$L__BB1_53;
	bra.uni 	$L__BB1_35;
$L__BB1_36:
	ld.global.u32 	%r46, [%rd2];
	setp.lt.s32 	%p26, %r46, 1;
	@%p26 bra 	$L__BB1_53;
	and.b32  	%r47, %r46, 3;
	setp.lt.u32 	%p27, %r46, 4;
	mov.b32 	%r203, 0;
	@%p27 bra 	$L__BB1_48;
	and.b32  	%r203, %r46, 2147483644;
	neg.s32 	%r198, %r203;
	add.s64 	%rd52, %rd1, 24;
$L__BB1_39:
	ld.global.u32 	%r152, [%rd52+-16];
	setp.ne.s32 	%p28, %r152, %r2;
	@%p28 bra 	$L__BB1_41;
	ld.global.f32 	%f87, [%rd52+-24];
	.pragma "used_bytes_mask 4095";
	ld.shared.v4.u32 	{%r153, %r154, %r155, %r156}, [s_compute_centroids];
	mov.b32 	%f88, %r154;
	mov.b32 	%f89, %r153;
	add.f32 	%f90, %f87, %f89;
	ld.global.f32 	%f91, [%rd52+-20];
	add.f32 	%f92, %f91, %f88;
	st.shared.v2.f32 	[s_compute_centroids], {%f90, %f92};
	add.s32 	%r157, %r155, 1;
	st.shared.u32 	[s_compute_centroids+8], %r157;
$L__BB1_41:
	ld.global.u32 	%r158, [%rd52+-4];
	setp.ne.s32 	%p29, %r158, %r2;
	@%p29 bra 	$L__BB1_43;
	ld.global.f32 	%f93, [%rd52+-12];
	.pragma "used_bytes_mask 4095";
	ld.shared.v4.u32 	{%r159, %r160, %r161, %r162}, [s_compute_centroids];
	mov.b32 	%f94, %r160;
	mov.b32 	%f95, %r159;
	add.f32 	%f96, %f93, %f95;
	ld.global.f32 	%f97, [%rd52+-8];
	add.f32 	%f98, %f97, %f94;
	st.shared.v2.f32 	[s_compute_centroids], {%f96, %f98};
	add.s32 	%r163, %r161, 1;
	st.shared.u32 	[s_compute_centroids+8], %r163;
$L__BB1_43:
	ld.global.u32 	%r164, [%rd52+8];
	setp.ne.s32 	%p30, %r164, %r2;
	@%p30 bra 	$L__BB1_45;
	ld.global.f32 	%f99, [%rd52];
	.pragma "used_bytes_mask 4095";
	ld.shared.v4.u32 	{%r165, %r166, %r167, %r168}, [s_compute_centroids];
	mov.b32 	%f100, %r166;
	mov.b32 	%f101, %r165;
	add.f32 	%f102, %f99, %f101;
	ld.global.f32 	%f103, [%rd52+4];
	add.f32 	%f104, %f103, %f100;
	st.shared.v2.f32 	[s_compute_centroids], {%f102, %f104};
	add.s32 	%r169, %r167, 1;
	st.shared.u32 	[s_compute_centroids+8], %r169;
$L__BB1_45:
	ld.global.u32 	%r170, [%rd52+20];
	setp.ne.s32 	%p31, %r170, %r2;
	@%p31 bra 	$L__BB1_47;
	ld.global.f32 	%f105, [%rd52+12];
	.pragma "used_bytes_mask 4095";
	ld.shared.v4.u32 	{%r171, %r172, %r173, %r174}, [s_compute_centroids];
	mov.b32 	%f106, %r172;
	mov.b32 	%f107, %r171;
	add.f32 	%f108, %f105, %f107;
	ld.global.f32 	%f109, [%rd52+16];
	add.f32 	%f110, %f109, %f106;
	st.shared.v2.f32 	[s_compute_centroids], {%f108, %f110};
	add.s32 	%r175, %r173, 1;
	st.shared.u32 	[s_compute_centroids+8], %r175;
$L__BB1_47:
	add.s32 	%r198, %r198, 4;
	add.s64 	%rd52, %rd52, 48;
	setp.eq.s32 	%p32, %r198, 0;
	@%p32 bra 	$L__BB1_48;
	bra.uni 	$L__BB1_39;
$L__BB1_48:
	setp.eq.s32 	%p33, %r47, 0;
	@%p33 bra 	$L__BB1_53;
	mul.wide.u32 	%rd42, %r203, 12;
	add.s64 	%rd43, %rd42, %rd1;
	add.s64 	%rd54, %rd43, 8;
	neg.s32 	%r204, %r47;
$L__BB1_50:
	.pragma "nounroll";
	ld.global.u32 	%r176, [%rd54];
	setp.ne.s32 	%p34, %r176, %r2;
	@%p34 bra 	$L__BB1_52;
	ld.global.f32 	%f111, [%rd54+-8];
	.pragma "used_bytes_mask 4095";
	ld.shared.v4.u32 	{%r177, %r178, %r179, %r180}, [s_compute_centroids];
	mov.b32 	%f112, %r178;
	mov.b32 	%f113, %r177;
	add.f32 	%f114, %f111, %f113;
	ld.global.f32 	%f115, [%rd54+-4];
	add.f32 	%f116, %f115, %f112;
	st.shared.v2.f32 	[s_compute_centroids], {%f114, %f116};
	add.s32 	%r181, %r179, 1;
	st.shared.u32 	[s_compute_centroids+8], %r181;
$L__BB1_52:
	add.s64 	%rd54, %rd54, 12;
	add.s32 	%r204, %r204, 1;
	setp.ne.s32 	%p35, %r204, 0;
	@%p35 bra 	$L__BB1_50;
$L__BB1_53:
	setp.ne.s32 	%p36, %r3, 0;
	@%p36 bra 	$L__BB1_55;
	cvta.to.global.u64 	%rd44, %rd27;
	mul.wide.u32 	%rd45, %r2, 12;
	add.s64 	%rd46, %rd44, %rd45;
	.pragma "used_bytes_mask 4095";
	ld.shared.v4.u32 	{%r182, %r183, %r184, %r185}, [s_compute_centroids];
	st.global.u32 	[%rd46], %r182;
	st.global.u32 	[%rd46+4], %r183;
	st.global.u32 	[%rd46+8], %r184;
$L__BB1_55:
	ret;

}
	// .globl	_Z22device_reassign_pointsP5PointP8CentroidPiS3_S3_S3_
.visible .entry _Z22device_reassign_pointsP5PointP8CentroidPiS3_S3_S3_(
	.param .u64 .ptr .align 1 _Z22device_reassign_pointsP5PointP8CentroidPiS3_S3_S3__param_0,
	.param .u64 .ptr .align 1 _Z22device_reassign_pointsP5PointP8CentroidPiS3_S3_S3__param_1,
	.param .u64 .ptr .align 1 _Z22device_reassign_pointsP5PointP8CentroidPiS3_S3_S3__param_2,
	.param .u64 .ptr .align 1 _Z22device_reassign_pointsP5PointP8CentroidPiS3_S3_S3__param_3,
	.param .u64 .ptr .align 1 _Z22device_reassign_pointsP5PointP8CentroidPiS3_S3_S3__param_4,
	.param .u64 .ptr .align 1 _Z22device_reassign_pointsP5PointP8CentroidPiS3_S3_S3__param_5
)
{
	.reg .pred 	%p<33>;
	.reg .b32 	%r<122>;
	.reg .b32 	%f<144>;
	.reg .b64 	%rd<23>;

	ld.param.u64 	%rd11, [_Z22device_reassign_pointsP5PointP8CentroidPiS3_S3_S3__param_0];
	ld.param.u64 	%rd12, [_Z22device_reassign_pointsP5PointP8CentroidPiS3_S3_S3__param_1];
	ld.param.u64 	%rd13, [_Z22device_reassign_pointsP5PointP8CentroidPiS3_S3_S3__param_2];
	ld.param.u64 	%rd14, [_Z22device_reassign_pointsP5PointP8CentroidPiS3_S3_S3__param_3];
	ld.param.u64 	%rd15, [_Z22device_reassign_pointsP5PointP8CentroidPiS3_S3_S3__param_5];
	cvta.to.global.u64 	%rd1, %rd12;
	cvta.to.global.u64 	%rd2, %rd14;
	cvta.to.global.u64 	%rd3, %rd13;
	cvta.to.global.u64 	%rd16, %rd15;
	ld.global.u32 	%r1, [%rd16];
	mov.u32 	%r2, %tid.x;
	setp.ne.s32 	%p1, %r2, 0;
	@%p1 bra 	$L__BB2_2;
	mov.b32 	%r47, 0;
	st.global.u32 	[%rd3], %r47;
$L__BB2_2:
	setp.ne.s32 	%p2, %r2, 0;
	mov.u32 	%r48, s_reassign_points;
	mad.lo.s32 	%r3, %r2, 12, %r48;
	mov.u32 	%r49, %ntid.x;
	mov.u32 	%r50, %ctaid.x;
	mad.lo.s32 	%r51, %r50, %r49, %r2;
	cvta.to.global.u64 	%rd17, %rd11;
	mul.wide.s32 	%rd18, %r51, 12;
	add.s64 	%rd4, %rd17, %rd18;
	ld.global.f32 	%f10, [%rd4];
	ld.global.f32 	%f11, [%rd4+4];
	ld.global.u32 	%r52, [%rd4+8];
	st.shared.f32 	[%r3], %f10;
	st.shared.f32 	[%r3+4], %f11;
	st.shared.u32 	[%r3+8], %r52;
	@%p2 bra 	$L__BB2_10;
	ld.global.u32 	%r4, [%rd2];
	setp.lt.s32 	%p3, %r4, 1;
	@%p3 bra 	$L__BB2_10;
	and.b32  	%r5, %r4, 3;
	setp.lt.u32 	%p4, %r4, 4;
	mov.b32 	%r106, 0;
	@%p4 bra 	$L__BB2_7;
	and.b32  	%r106, %r4, 2147483644;
	neg.s32 	%r105, %r106;
	add.s64 	%rd21, %rd1, 24;
	mad.lo.s32 	%r55, %r1, 12, %r48;
	add.s32 	%r104, %r55, 24;
$L__BB2_6:
	ld.global.f32 	%f12, [%rd21+-24];
	ld.global.f32 	%f13, [%rd21+-20];
	ld.global.u32 	%r56, [%rd21+-16];
	st.shared.f32 	[%r104+-24], %f12;
	st.shared.f32 	[%r104+-20], %f13;
	st.shared.u32 	[%r104+-16], %r56;
	ld.global.f32 	%f14, [%rd21+-12];
	ld.global.f32 	%f15, [%rd21+-8];
	ld.global.u32 	%r57, [%rd21+-4];
	st.shared.f32 	[%r104+-12], %f14;
	st.shared.f32 	[%r104+-8], %f15;
	st.shared.u32 	[%r104+-4], %r57;
	ld.global.f32 	%f16, [%rd21];
	ld.global.f32 	%f17, [%rd21+4];
	ld.global.u32 	%r58, [%rd21+8];
	st.shared.f32 	[%r104], %f16;
	st.shared.f32 	[%r104+4], %f17;
	st.shared.u32 	[%r104+8], %r58;
	ld.global.f32 	%f18, [%rd21+12];
	ld.global.f32 	%f19, [%rd21+16];
	ld.global.u32 	%r59, [%rd21+20];
	st.shared.f32 	[%r104+12], %f18;
	st.shared.f32 	[%r104+16], %f19;
	st.shared.u32 	[%r104+20], %r59;
	add.s32 	%r105, %r105, 4;
	add.s64 	%rd21, %rd21, 48;
	add.s32 	%r104, %r104, 48;
	setp.ne.s32 	%p5, %r105, 0;
	@%p5 bra 	$L__BB2_6;
$L__BB2_7:
	setp.eq.s32 	%p6, %r5, 0;
	@%p6 bra 	$L__BB2_10;
	mul.wide.u32 	%rd19, %r106, 12;
	add.s64 	%rd20, %rd19, %rd1;
	add.s64 	%rd22, %rd20, 8;
	neg.s32 	%r108, %r5;
	mul.lo.s32 	%r60, %r1, 12;
	mad.lo.s32 	%r61, %r106, 12, %r60;
	add.s32 	%r63, %r61, %r48;
	add.s32 	%r107, %r63, 8;
$L__BB2_9:
	.pragma "nounroll";
	ld.global.f32 	%f20, [%rd22+-8];
	ld.global.f32 	%f21, [%rd22+-4];
	ld.global.u32 	%r64, [%rd22];
	st.shared.f32 	[%r107+-8], %f20;
	st.shared.f32 	[%r107+-4], %f21;
	st.shared.u32 	[%r107], %r64;
	add.s64 	%rd22, %rd22, 12;
	add.s32 	%r108, %r108, 1;
	setp.ne.s32 	%p7, %r108, 0;
	add.s32 	%r107, %r107, 12;
	@%p7 bra 	$L__BB2_9;
$L__BB2_10:
	bar.sync 	0;
	ld.global.u32 	%r20, [%rd2];
	setp.lt.s32 	%p8, %r20, 1;
	mov.b32 	%r121, -1;
	@%p8 bra 	$L__BB2_22;
	ld.shared.f32 	%f1, [%r3];
	ld.shared.f32 	%f2, [%r3+4];
	and.b32  	%r21, %r20, 7;
	setp.lt.u32 	%p9, %r20, 8;
	mov.f32 	%f141, 0f7F800000;
	mov.b32 	%r121, -1;
	mov.b32 	%r116, 0;
	@%p9 bra 	$L__BB2_14;
	and.b32  	%r116, %r20, 2147483640;
	mad.lo.s32 	%r72, %r1, 12, %r48;
	add.s32 	%r109, %r72, 48;
	mov.f32 	%f141, 0f7F800000;
	mov.b32 	%r121, -1;
	mov.b32 	%r110, 0;
$L__BB2_13:
	.pragma "nounroll";
	ld.shared.f32 	%f24, [%r109+-48];
	ld.shared.f32 	%f25, [%r109+-44];
	sub.f32 	%f26, %f1, %f24;
	sub.f32 	%f27, %f2, %f25;
	mul.f32 	%f28, %f27, %f27;
	fma.rn.f32 	%f29, %f26, %f26, %f28;
	sqrt.rn.f32 	%f30, %f29;
	setp.lt.f32 	%p10, %f30, %f141;
	selp.f32 	%f31, %f30, %f141, %p10;
	selp.b32 	%r73, %r110, %r121, %p10;
	ld.shared.f32 	%f32, [%r109+-36];
	ld.shared.f32 	%f33, [%r109+-32];
	sub.f32 	%f34, %f1, %f32;
	sub.f32 	%f35, %f2, %f33;
	mul.f32 	%f36, %f35, %f35;
	fma.rn.f32 	%f37, %f34, %f34, %f36;
	sqrt.rn.f32 	%f38, %f37;
	setp.lt.f32 	%p11, %f38, %f31;
	selp.f32 	%f39, %f38, %f31, %p11;
	add.s32 	%r74, %r110, 1;
	selp.b32 	%r75, %r74, %r73, %p11;
	ld.shared.f32 	%f40, [%r109+-24];
	ld.shared.f32 	%f41, [%r109+-20];
	sub.f32 	%f42, %f1, %f40;
	sub.f32 	%f43, %f2, %f41;
	mul.f32 	%f44, %f43, %f43;
	fma.rn.f32 	%f45, %f42, %f42, %f44;
	sqrt.rn.f32 	%f46, %f45;
	setp.lt.f32 	%p12, %f46, %f39;
	selp.f32 	%f47, %f46, %f39, %p12;
	add.s32 	%r76, %r110, 2;
	selp.b32 	%r77, %r76, %r75, %p12;
	ld.shared.f32 	%f48, [%r109+-12];
	ld.shared.f32 	%f49, [%r109+-8];
	sub.f32 	%f50, %f1, %f48;
	sub.f32 	%f51, %f2, %f49;
	mul.f32 	%f52, %f51, %f51;
	fma.rn.f32 	%f53, %f50, %f50, %f52;
	sqrt.rn.f32 	%f54, %f53;
	setp.lt.f32 	%p13, %f54, %f47;
	selp.f32 	%f55, %f54, %f47, %p13;
	add.s32 	%r78, %r110, 3;
	selp.b32 	%r79, %r78, %r77, %p13;
	ld.shared.f32 	%f56, [%r109];
	ld.shared.f32 	%f57, [%r109+4];
	sub.f32 	%f58, %f1, %f56;
	sub.f32 	%f59, %f2, %f57;
	mul.f32 	%f60, %f59, %f59;
	fma.rn.f32 	%f61, %f58, %f58, %f60;
	sqrt.rn.f32 	%f62, %f61;
	setp.lt.f32 	%p14, %f62, %f55;
	selp.f32 	%f63, %f62, %f55, %p14;
	add.s32 	%r80, %r110, 4;
	selp.b32 	%r81, %r80, %r79, %p14;
	ld.shared.f32 	%f64, [%r109+12];
	ld.shared.f32 	%f65, [%r109+16];
	sub.f32 	%f66, %f1, %f64;
	sub.f32 	%f67, %f2, %f65;
	mul.f32 	%f68, %f67, %f67;
	fma.rn.f32 	%f69, %f66, %f66, %f68;
	sqrt.rn.f32 	%f70, %f69;
	setp.lt.f32 	%p15, %f70, %f63;
	selp.f32 	%f71, %f70, %f63, %p15;
	add.s32 	%r82, %r110, 5;
	selp.b32 	%r83, %r82, %r81, %p15;
	ld.shared.f32 	%f72, [%r109+24];
	ld.shared.f32 	%f73, [%r109+28];
	sub.f32 	%f74, %f1, %f72;
	sub.f32 	%f75, %f2, %f73;
	mul.f32 	%f76, %f75, %f75;
	fma.rn.f32 	%f77, %f74, %f74, %f76;
	sqrt.rn.f32 	%f78, %f77;
	setp.lt.f32 	%p16, %f78, %f71;
	selp.f32 	%f79, %f78, %f71, %p16;
	add.s32 	%r84, %r110, 6;
	selp.b32 	%r85, %r84, %r83, %p16;
	ld.shared.f32 	%f80, [%r109+36];
	ld.shared.f32 	%f81, [%r109+40];
	sub.f32 	%f82, %f1, %f80;
	sub.f32 	%f83, %f2, %f81;
	mul.f32 	%f84, %f83, %f83;
	fma.rn.f32 	%f85, %f82, %f82, %f84;
	sqrt.rn.f32 	%f86, %f85;
	setp.lt.f32 	%p17, %f86, %f79;
	selp.f32 	%f141, %f86, %f79, %p17;
	add.s32 	%r86, %r110, 7;
	selp.b32 	%r121, %r86, %r85, %p17;
	add.s32 	%r109, %r109, 96;
	add.s32 	%r110, %r110, 8;
	setp.ne.s32 	%p18, %r110, %r116;
	@%p18 bra 	$L__BB2_13;
$L__BB2_14:
	setp.eq.s32 	%p19, %r21, 0;
	@%p19 bra 	$L__BB2_22;
	mad.lo.s32 	%r33, %r1, 12, %r48;
	and.b32  	%r34, %r20, 3;
	setp.lt.u32 	%p20, %r21, 4;
	@%p20 bra 	$L__BB2_17;
	mad.lo.s32 	%r89, %r116, 12, %r33;
	ld.shared.f32 	%f87, [%r89];
	ld.shared.f32 	%f88, [%r89+4];
	sub.f32 	%f89, %f1, %f87;
	sub.f32 	%f90, %f2, %f88;
	mul.f32 	%f91, %f90, %f90;
	fma.rn.f32 	%f92, %f89, %f89, %f91;
	sqrt.rn.f32 	%f93, %f92;
	setp.lt.f32 	%p21, %f93, %f141;
	selp.f32 	%f94, %f93, %f141, %p21;
	selp.b32 	%r90, %r116, %r121, %p21;
	add.s32 	%r91, %r116, 1;
	ld.shared.f32 	%f95, [%r89+12];
	ld.shared.f32 	%f96, [%r89+16];
	sub.f32 	%f97, %f1, %f95;
	sub.f32 	%f98, %f2, %f96;
	mul.f32 	%f99, %f98, %f98;
	fma.rn.f32 	%f100, %f97, %f97, %f99;
	sqrt.rn.f32 	%f101, %f100;
	setp.lt.f32 	%p22, %f101, %f94;
	selp.f32 	%f102, %f101, %f94, %p22;
	selp.b32 	%r92, %r91, %r90, %p22;
	add.s32 	%r93, %r116, 2;
	ld.shared.f32 	%f103, [%r89+24];
	ld.shared.f32 	%f104, [%r89+28];
	sub.f32 	%f105, %f1, %f103;
	sub.f32 	%f106, %f2, %f104;
	mul.f32 	%f107, %f106, %f106;
	fma.rn.f32 	%f108, %f105, %f105, %f107;
	sqrt.rn.f32 	%f109, %f108;
	setp.lt.f32 	%p23, %f109, %f102;
	selp.f32 	%f110, %f109, %f102, %p23;
	selp.b32 	%r94, %r93, %r92, %p23;
	add.s32 	%r95, %r116, 3;
	ld.shared.f32 	%f111, [%r89+36];
	ld.shared.f32 	%f112, [%r89+40];
	sub.f32 	%f113, %f1, %f111;
	sub.f32 	%f114, %f2, %f112;
	mul.f32 	%f115, %f114, %f114;
	fma.rn.f32 	%f116, %f113, %f113, %f115;
	sqrt.rn.f32 	%f117, %f116;
	setp.lt.f32 	%p24, %f117, %f110;
	selp.f32 	%f141, %f117, %f110, %p24;
	selp.b32 	%r121, %r95, %r94, %p24;
	add.s32 	%r116, %r116, 4;
$L__BB2_17:
	setp.eq.s32 	%p25, %r34, 0;
	@%p25 bra 	$L__BB2_22;
	setp.eq.s32 	%p26, %r34, 1;
	@%p26 bra 	$L__BB2_20;
	mad.lo.s32 	%r97, %r116, 12, %r33;
	ld.shared.f32 	%f118, [%r97];
	ld.shared.f32 	%f119, [%r97+4];
	sub.f32 	%f120, %f1, %f118;
	sub.f32 	%f121, %f2, %f119;
	mul.f32 	%f122, %f121, %f121;
	fma.rn.f32 	%f123, %f120, %f120, %f122;
	sqrt.rn.f32 	%f124, %f123;
	setp.lt.f32 	%p27, %f124, %f141;
	selp.f32 	%f125, %f124, %f141, %p27;
	selp.b32 	%r98, %r116, %r121, %p27;
	add.s32 	%r99, %r116, 1;
	ld.shared.f32 	%f126, [%r97+12];
	ld.shared.f32 	%f127, [%r97+16];
	sub.f32 	%f128, %f1, %f126;
	sub.f32 	%f129, %f2, %f127;
	mul.f32 	%f130, %f129, %f129;
	fma.rn.f32 	%f131, %f128, %f128, %f130;
	sqrt.rn.f32 	%f132, %f131;
	setp.lt.f32 	%p28, %f132, %f125;
	selp.f32 	%f141, %f132, %f125, %p28;
	selp.b32 	%r121, %r99, %r98, %p28;
	add.s32 	%r116, %r116, 2;
$L__BB2_20:
	and.b32  	%r100, %r20, 1;
	setp.eq.b32 	%p29, %r100, 1;
	not.pred 	%p30, %p29;
	@%p30 bra 	$L__BB2_22;
	mad.lo.s32 	%r101, %r116, 12, %r33;
	ld.shared.f32 	%f133, [%r101];
	ld.shared.f32 	%f134, [%r101+4];
	sub.f32 	%f135, %f1, %f133;
	sub.f32 	%f136, %f2, %f134;
	mul.f32 	%f137, %f136, %f136;
	fma.rn.f32 	%f138, %f135, %f135, %f137;
	sqrt.rn.f32 	%f139, %f138;
	setp.lt.f32 	%p31, %f139, %f141;
	selp.b32 	%r121, %r116, %r121, %p31;
$L__BB2_22:
	ld.shared.u32 	%r102, [%r3+8];
	setp.eq.s32 	%p32, %r121, %r102;
	@%p32 bra 	$L__BB2_24;
	mov.b32 	%r103, 1;
	st.global.u32 	[%rd3], %r103;
$L__BB2_24:
	st.global.u32 	[%rd4+8], %r121;
	ret;

}


// ===== COMPILED SASS (sm_100) =====

	.target	sm_100

	.elftype	@"ET_EXEC"


//--------------------- .note.nv.tkinfo           --------------------------
	.section	.note.nv.tkinfo,"",@"SHT_NOTE"
	.sectionflags	@"SHF_NOTE_NV_TKINFO"
	.tkinfo
        /*0018*/ 	.word	0x00000002
        /*0030*/ 	.string	""
        /*0030*/ 	.string	"ptxas"
        /*0030*/ 	.string	"Cuda compilation tools, release 13.0, V13.0.88"
        /*0030*/ 	.string	"Build cuda_13.0.r13.0/compiler.36424714_0"
        /*0030*/ 	.string	"-arch sm_100 -m 64 "



//--------------------- .note.nv.cuinfo           --------------------------
	.section	.note.nv.cuinfo,"",@"SHT_NOTE"
	.sectionflags	@"SHF_NOTE_NV_CUINFO"
        /*0018*/ 	.short	0x0002
        /*001a*/ 	.short	0x0064
        /*001c*/ 	.short	0x0082
	.zero		2


//--------------------- .nv.info                  --------------------------
	.section	.nv.info,"",@"SHT_CUDA_INFO"
	.align	4


	//----- nvinfo : EIATTR_REGCOUNT
	.align		4
        /*0000*/ 	.byte	0x04, 0x2f
        /*0002*/ 	.short	(.L_1 - .L_0)
	.align		4
.L_0:
        /*0004*/ 	.word	index@(_Z25device_compute_centroids2P5PointP8CentroidPiS3_)
        /*0008*/ 	.word	0x00000015


	//----- nvinfo : EIATTR_FRAME_SIZE
	.align		4
.L_1:
        /*000c*/ 	.byte	0x04, 0x11
        /*000e*/ 	.short	(.L_3 - .L_2)
	.align		4
.L_2:
        /*0010*/ 	.word	index@(_Z25device_compute_centroids2P5PointP8CentroidPiS3_)
        /*0014*/ 	.word	0x00000000


	//----- nvinfo : EIATTR_REGCOUNT
	.align		4
.L_3:
        /*0018*/ 	.byte	0x04, 0x2f
        /*001a*/ 	.short	(.L_5 - .L_4)
	.align		4
.L_4:
        /*001c*/ 	.word	index@(_Z25device_compute_centroids1P5PointP8CentroidPiS3_S3_)
        /*0020*/ 	.word	0x00000028


	//----- nvinfo : EIATTR_FRAME_SIZE
	.align		4
.L_5:
        /*0024*/ 	.byte	0x04, 0x11
        /*0026*/ 	.short	(.L_7 - .L_6)
	.align		4
.L_6:
        /*0028*/ 	.word	index@(_Z25device_compute_centroids1P5PointP8CentroidPiS3_S3_)
        /*002c*/ 	.word	0x00000000


	//----- nvinfo : EIATTR_REGCOUNT
	.align		4
.L_7:
        /*0030*/ 	.byte	0x04, 0x2f
        /*0032*/ 	.short	(.L_9 - .L_8)
	.align		4
.L_8:
        /*0034*/ 	.word	index@(_Z22device_reassign_pointsP5PointP8CentroidPiS3_S3_S3_)
        /*0038*/ 	.word	0x0000001f


	//----- nvinfo : EIATTR_FRAME_SIZE
	.align		4
.L_9:
        /*003c*/ 	.byte	0x04, 0x11
        /*003e*/ 	.short	(.L_11 - .L_10)
	.align		4
.L_10:
        /*0040*/ 	.word	index@($__internal_0_$__cuda_sm20_sqrt_rn_f32_slowpath)
        /*0044*/ 	.word	0x00000000


	//----- nvinfo : EIATTR_FRAME_SIZE
	.align		4
.L_11:
        /*0048*/ 	.byte	0x04, 0x11
        /*004a*/ 	.short	(.L_13 - .L_12)
	.align		4
.L_12:
        /*004c*/ 	.word	index@(_Z22device_reassign_pointsP5PointP8CentroidPiS3_S3_S3_)
        /*0050*/ 	.word	0x00000000


	//----- nvinfo : EIATTR_MIN_STACK_SIZE
	.align		4
.L_13:
        /*0054*/ 	.byte	0x04, 0x12
        /*0056*/ 	.short	(.L_15 - .L_14)
	.align		4
.L_14:
        /*0058*/ 	.word	index@(_Z22device_reassign_pointsP5PointP8CentroidPiS3_S3_S3_)
        /*005c*/ 	.word	0x00000000


	//----- nvinfo : EIATTR_MIN_STACK_SIZE
	.align		4
.L_15:
        /*0060*/ 	.byte	0x04, 0x12
        /*0062*/ 	.short	(.L_17 - .L_16)
	.align		4
.L_16:
        /*0064*/ 	.word	index@(_Z25device_compute_centroids1P5PointP8CentroidPiS3_S3_)
        /*0068*/ 	.word	0x00000000


	//----- nvinfo : EIATTR_MIN_STACK_SIZE
	.align		4
.L_17:
        /*006c*/ 	.byte	0x04, 0x12
        /*006e*/ 	.short	(.L_19 - .L_18)
	.align		4
.L_18:
        /*0070*/ 	.word	index@(_Z25device_compute_centroids2P5PointP8CentroidPiS3_)
        /*0074*/ 	.word	0x00000000
.L_19:


//--------------------- .nv.compat                --------------------------
	.section	.nv.compat,"",@"SHT_CUDA_COMPAT_INFO"
	.align	4
        /*0000*/ 	.byte	0x02, 0x09, 0x00, 0x00, 0x02, 0x02, 0x01, 0x00, 0x02, 0x05, 0x05, 0x00, 0x03, 0x07, 0x01, 0x01
        /*0010*/ 	.byte	0x02, 0x03, 0x00, 0x00, 0x02, 0x06, 0x01, 0x00, 0x04, 0x0b, 0x08, 0x00, 0x01, 0x00, 0x00, 0x00
        /*0020*/ 	.byte	0x00, 0x00, 0x00, 0x00


//--------------------- .nv.info._Z22device_reassign_pointsP5PointP8CentroidPiS3_S3_S3_ --------------------------
	.section	.nv.info._Z22device_reassign_pointsP5PointP8CentroidPiS3_S3_S3_,"",@"SHT_CUDA_INFO"
	.sectionflags	@""
	.align	4


	//----- nvinfo : EIATTR_CUDA_API_VERSION
	.align		4
        /*0000*/ 	.byte	0x04, 0x37
        /*0002*/ 	.short	(.L_21 - .L_20)
.L_20:
        /*0004*/ 	.word	0x00000082


	//----- nvinfo : EIATTR_KPARAM_INFO
	.align		4
.L_21:
        /*0008*/ 	.byte	0x04, 0x17
        /*000a*/ 	.short	(.L_23 - .L_22)
.L_22:
        /*000c*/ 	.word	0x00000000
        /*0010*/ 	.short	0x0005
        /*0012*/ 	.short	0x0028
        /*0014*/ 	.byte	0x00, 0xf5, 0x21, 0x00


	//----- nvinfo : EIATTR_KPARAM_INFO
	.align		4
.L_23:
        /*0018*/ 	.byte	0x04, 0x17
        /*001a*/ 	.short	(.L_25 - .L_24)
.L_24:
        /*001c*/ 	.word	0x00000000
        /*0020*/ 	.short	0x0004
        /*0022*/ 	.short	0x0020
        /*0024*/ 	.byte	0x00, 0xf5, 0x21, 0x00


	//----- nvinfo : EIATTR_KPARAM_INFO
	.align		4
.L_25:
        /*0028*/ 	.byte	0x04, 0x17
        /*002a*/ 	.short	(.L_27 - .L_26)
.L_26:
        /*002c*/ 	.word	0x00000000
        /*0030*/ 	.short	0x0003
        /*0032*/ 	.short	0x0018
        /*0034*/ 	.byte	0x00, 0xf5, 0x21, 0x00


	//----- nvinfo : EIATTR_KPARAM_INFO
	.align		4
.L_27:
        /*0038*/ 	.byte	0x04, 0x17
        /*003a*/ 	.short	(.L_29 - .L_28)
.L_28:
        /*003c*/ 	.word	0x00000000
        /*0040*/ 	.short	0x0002
        /*0042*/ 	.short	0x0010
        /*0044*/ 	.byte	0x00, 0xf5, 0x21, 0x00


	//----- nvinfo : EIATTR_KPARAM_INFO
	.align		4
.L_29:
        /*0048*/ 	.byte	0x04, 0x17
        /*004a*/ 	.short	(.L_31 - .L_30)
.L_30:
        /*004c*/ 	.word	0x00000000
        /*0050*/ 	.short	0x0001
        /*0052*/ 	.short	0x0008
        /*0054*/ 	.byte	0x00, 0xf5, 0x21, 0x00


	//----- nvinfo : EIATTR_KPARAM_INFO
	.align		4
.L_31:
        /*0058*/ 	.byte	0x04, 0x17
        /*005a*/ 	.short	(.L_33 - .L_32)
.L_32:
        /*005c*/ 	.word	0x00000000
        /*0060*/ 	.short	0x0000
        /*0062*/ 	.short	0x0000
        /*0064*/ 	.byte	0x00, 0xf5, 0x21, 0x00


	//----- nvinfo : EIATTR_SPARSE_MMA_MASK
	.align		4
.L_33:
        /*0068*/ 	.byte	0x03, 0x50
        /*006a*/ 	.short	0x0000


	//----- nvinfo : EIATTR_MAXREG_COUNT
	.align		4
        /*006c*/ 	.byte	0x03, 0x1b
        /*006e*/ 	.short	0x00ff


	//----- nvinfo : EIATTR_NUM_BARRIERS
	.align		4
        /*0070*/ 	.byte	0x02, 0x4c
        /*0072*/ 	.byte	0x01
	.zero		1


	//----- nvinfo : EIATTR_MERCURY_ISA_VERSION
	.align		4
        /*0074*/ 	.byte	0x03, 0x5f
        /*0076*/ 	.short	0x0101


	//----- nvinfo : EIATTR_VRC_CTA_INIT_COUNT
	.align		4
        /*0078*/ 	.byte	0x02, 0x4a
	.zero		1
	.zero		1


	//----- nvinfo : EIATTR_EXIT_INSTR_OFFSETS
	.align		4
        /*007c*/ 	.byte	0x04, 0x1c
        /*007e*/ 	.short	(.L_35 - .L_34)


	//   ....[0]....
.L_34:
        /*0080*/ 	.word	0x00001ed0


	//----- nvinfo : EIATTR_CRS_STACK_SIZE
	.align		4
.L_35:
        /*0084*/ 	.byte	0x04, 0x1e
        /*0086*/ 	.short	(.L_37 - .L_36)
.L_36:
        /*0088*/ 	.word	0x00000000


	//----- nvinfo : EIATTR_CBANK_PARAM_SIZE
	.align		4
.L_37:
        /*008c*/ 	.byte	0x03, 0x19
        /*008e*/ 	.short	0x0030


	//----- nvinfo : EIATTR_PARAM_CBANK
	.align		4
        /*0090*/ 	.byte	0x04, 0x0a
        /*0092*/ 	.short	(.L_39 - .L_38)
	.align		4
.L_38:
        /*0094*/ 	.word	index@(.nv.constant0._Z22device_reassign_pointsP5PointP8CentroidPiS3_S3_S3_)
        /*0098*/ 	.short	0x0380
        /*009a*/ 	.short	0x0030


	//----- nvinfo : EIATTR_SW_WAR
	.align		4
.L_39:
        /*009c*/ 	.byte	0x04, 0x36
        /*009e*/ 	.short	(.L_41 - .L_40)
.L_40:
        /*00a0*/ 	.word	0x00000008
.L_41:


//--------------------- .nv.info._Z25device_compute_centroids1P5PointP8CentroidPiS3_S3_ --------------------------
	.section	.nv.info._Z25device_compute_centroids1P5PointP8CentroidPiS3_S3_,"",@"SHT_CUDA_INFO"
	.sectionflags	@""
	.align	4


	//----- nvinfo : EIATTR_CUDA_API_VERSION
	.align		4
        /*0000*/ 	.byte	0x04, 0x37
        /*0002*/ 	.short	(.L_43 - .L_42)
.L_42:
        /*0004*/ 	.word	0x00000082


	//----- nvinfo : EIATTR_KPARAM_INFO
	.align		4
.L_43:
        /*0008*/ 	.byte	0x04, 0x17
        /*000a*/ 	.short	(.L_45 - .L_44)
.L_44:
        /*000c*/ 	.word	0x00000000
        /*0010*/ 	.short	0x0004
        /*0012*/ 	.short	0x0020
        /*0014*/ 	.byte	0x00, 0xf5, 0x21, 0x00


	//----- nvinfo : EIATTR_KPARAM_INFO
	.align		4
.L_45:
        /*0018*/ 	.byte	0x04, 0x17
        /*001a*/ 	.short	(.L_47 - .L_46)
.L_46:
        /*001c*/ 	.word	0x00000000
        /*0020*/ 	.short	0x0003
        /*0022*/ 	.short	0x0018
        /*0024*/ 	.byte	0x00, 0xf5, 0x21, 0x00


	//----- nvinfo : EIATTR_KPARAM_INFO
	.align		4
.L_47:
        /*0028*/ 	.byte	0x04, 0x17
        /*002a*/ 	.short	(.L_49 - .L_48)
.L_48:
        /*002c*/ 	.word	0x00000000
        /*0030*/ 	.short	0x0002
        /*0032*/ 	.short	0x0010
        /*0034*/ 	.byte	0x00, 0xf5, 0x21, 0x00


	//----- nvinfo : EIATTR_KPARAM_INFO
	.align		4
.L_49:
        /*0038*/ 	.byte	0x04, 0x17
        /*003a*/ 	.short	(.L_51 - .L_50)
.L_50:
        /*003c*/ 	.word	0x00000000
        /*0040*/ 	.short	0x0001
        /*0042*/ 	.short	0x0008
        /*0044*/ 	.byte	0x00, 0xf5, 0x21, 0x00


	//----- nvinfo : EIATTR_KPARAM_INFO
	.align		4
.L_51:
        /*0048*/ 	.byte	0x04, 0x17
        /*004a*/ 	.short	(.L_53 - .L_52)
.L_52:
        /*004c*/ 	.word	0x00000000
        /*0050*/ 	.short	0x0000
        /*0052*/ 	.short	0x0000
        /*0054*/ 	.byte	0x00, 0xf5, 0x21, 0x00


	//----- nvinfo : EIATTR_SPARSE_MMA_MASK
	.align		4
.L_53:
        /*0058*/ 	.byte	0x03, 0x50
        /*005a*/ 	.short	0x0000


	//----- nvinfo : EIATTR_MAXREG_COUNT
	.align		4
        /*005c*/ 	.byte	0x03, 0x1b
        /*005e*/ 	.short	0x00ff


	//----- nvinfo : EIATTR_NUM_BARRIERS
	.align		4
        /*0060*/ 	.byte	0x02, 0x4c
        /*0062*/ 	.byte	0x01
	.zero		1


	//----- nvinfo : EIATTR_MERCURY_ISA_VERSION
	.align		4
        /*0064*/ 	.byte	0x03, 0x5f
        /*0066*/ 	.short	0x0101


	//----- nvinfo : EIATTR_UNUSED_LOAD_BYTE_OFFSET
	.align		4
        /*0068*/ 	.byte	0x04, 0x44
        /*006a*/ 	.short	(.L_55 - .L_54)


	//   ....[0]....
.L_54:
        /*006c*/ 	.word	0x00001290
        /*0070*/ 	.word	0x00000fff


	//   ....[1]....
        /*0074*/ 	.word	0x00002210
        /*0078*/ 	.word	0x00000fff


	//   ....[2]....
        /*007c*/ 	.word	0x00002300
        /*0080*/ 	.word	0x00000fff


	//   ....[3]....
        /*0084*/ 	.word	0x00002360
        /*0088*/ 	.word	0x00000fff


	//   ....[4]....
        /*008c*/ 	.word	0x000023c0
        /*0090*/ 	.word	0x00000fff


	//   ....[5]....
        /*0094*/ 	.word	0x00002620
        /*0098*/ 	.word	0x00000fff


	//   ....[6]....
        /*009c*/ 	.word	0x000026b0
        /*00a0*/ 	.word	0x00000fff


	//   ....[7]....
        /*00a4*/ 	.word	0x00002750
        /*00a8*/ 	.word	0x00000fff


	//   ....[8]....
        /*00ac*/ 	.word	0x000027b0
        /*00b0*/ 	.word	0x00000fff


	//   ....[9]....
        /*00b4*/ 	.word	0x00002930
        /*00b8*/ 	.word	0x00000fff


	//   ....[10]....
        /*00bc*/ 	.word	0x00002a30
        /*00c0*/ 	.word	0x00000fff


	//----- nvinfo : EIATTR_VRC_CTA_INIT_COUNT
	.align		4
.L_55:
        /*00c4*/ 	.byte	0x02, 0x4a
	.zero		1
	.zero		1


	//----- nvinfo : EIATTR_EXIT_INSTR_OFFSETS
	.align		4
        /*00c8*/ 	.byte	0x04, 0x1c
        /*00ca*/ 	.short	(.L_57 - .L_56)


	//   ....[0]....
.L_56:
        /*00cc*/ 	.word	0x00001250


	//   ....[1]....
        /*00d0*/ 	.word	0x000029d0


	//   ....[2]....
        /*00d4*/ 	.word	0x00002a70


	//----- nvinfo : EIATTR_CRS_STACK_SIZE
	.align		4
.L_57:
        /*00d8*/ 	.byte	0x04, 0x1e
        /*00da*/ 	.short	(.L_59 - .L_58)
.L_58:
        /*00dc*/ 	.word	0x00000000


	//----- nvinfo : EIATTR_CBANK_PARAM_SIZE
	.align		4
.L_59:
        /*00e0*/ 	.byte	0x03, 0x19
        /*00e2*/ 	.short	0x0028


	//----- nvinfo : EIATTR_PARAM_CBANK
	.align		4
        /*00e4*/ 	.byte	0x04, 0x0a
        /*00e6*/ 	.short	(.L_61 - .L_60)
	.align		4
.L_60:
        /*00e8*/ 	.word	index@(.nv.constant0._Z25device_compute_centroids1P5PointP8CentroidPiS3_S3_)
        /*00ec*/ 	.short	0x0380
        /*00ee*/ 	.short	0x0028


	//----- nvinfo : EIATTR_SW_WAR
	.align		4
.L_61:
        /*00f0*/ 	.byte	0x04, 0x36
        /*00f2*/ 	.short	(.L_63 - .L_62)
.L_62:
        /*00f4*/ 	.word	0x00000008
.L_63:


//--------------------- .nv.info._Z25device_compute_centroids2P5PointP8CentroidPiS3_ --------------------------
	.section	.nv.info._Z25device_compute_centroids2P5PointP8CentroidPiS3_,"",@"SHT_CUDA_INFO"
	.sectionflags	@""
	.align	4


	//----- nvinfo : EIATTR_CUDA_API_VERSION
	.align		4
        /*0000*/ 	.byte	0x04, 0x37
        /*0002*/ 	.short	(.L_65 - .L_64)
.L_64:
        /*0004*/ 	.word	0x00000082


	//----- nvinfo : EIATTR_KPARAM_INFO
	.align		4
.L_65:
        /*0008*/ 	.byte	0x04, 0x17
        /*000a*/ 	.short	(.L_67 - .L_66)
.L_66:
        /*000c*/ 	.word	0x00000000
        /*0010*/ 	.short	0x0003
        /*0012*/ 	.short	0x0018
        /*0014*/ 	.byte	0x00, 0xf5, 0x21, 0x00


	//----- nvinfo : EIATTR_KPARAM_INFO
	.align		4
.L_67:
        /*0018*/ 	.byte	0x04, 0x17
        /*001a*/ 	.short	(.L_69 - .L_68)
.L_68:
        /*001c*/ 	.word	0x00000000
        /*0020*/ 	.short	0x0002
        /*0022*/ 	.short	0x0010
        /*0024*/ 	.byte	0x00, 0xf5, 0x21, 0x00


	//----- nvinfo : EIATTR_KPARAM_INFO
	.align		4
.L_69:
        /*0028*/ 	.byte	0x04, 0x17
        /*002a*/ 	.short	(.L_71 - .L_70)
.L_70:
        /*002c*/ 	.word	0x00000000
        /*0030*/ 	.short	0x0001
        /*0032*/ 	.short	0x0008
        /*0034*/ 	.byte	0x00, 0xf5, 0x21, 0x00


	//----- nvinfo : EIATTR_KPARAM_INFO
	.align		4
.L_71:
        /*0038*/ 	.byte	0x04, 0x17
        /*003a*/ 	.short	(.L_73 - .L_72)
.L_72:
        /*003c*/ 	.word	0x00000000
        /*0040*/ 	.short	0x0000
        /*0042*/ 	.short	0x0000
        /*0044*/ 	.byte	0x00, 0xf5, 0x21, 0x00


	//----- nvinfo : EIATTR_SPARSE_MMA_MASK
	.align		4
.L_73:
        /*0048*/ 	.byte	0x03, 0x50
        /*004a*/ 	.short	0x0000


	//----- nvinfo : EIATTR_MAXREG_COUNT
	.align		4
        /*004c*/ 	.byte	0x03, 0x1b
        /*004e*/ 	.short	0x00ff


	//----- nvinfo : EIATTR_MERCURY_ISA_VERSION
	.align		4
        /*0050*/ 	.byte	0x03, 0x5f
        /*0052*/ 	.short	0x0101


	//----- nvinfo : EIATTR_VRC_CTA_INIT_COUNT
	.align		4
        /*0054*/ 	.byte	0x02, 0x4a
	.zero		1
	.zero		1


	//----- nvinfo : EIATTR_EXIT_INSTR_OFFSETS
	.align		4
        /*0058*/ 	.byte	0x04, 0x1c
        /*005a*/ 	.short	(.L_75 - .L_74)


	//   ....[0]....
.L_74:
        /*005c*/ 	.word	0x000006c0


	//----- nvinfo : EIATTR_CBANK_PARAM_SIZE
	.align		4
.L_75:
        /*0060*/ 	.byte	0x03, 0x19
        /*0062*/ 	.short	0x0020


	//----- nvinfo : EIATTR_PARAM_CBANK
	.align		4
        /*0064*/ 	.byte	0x04, 0x0a
        /*0066*/ 	.short	(.L_77 - .L_76)
	.align		4
.L_76:
        /*0068*/ 	.word	index@(.nv.constant0._Z25device_compute_centroids2P5PointP8CentroidPiS3_)
        /*006c*/ 	.short	0x0380
        /*006e*/ 	.short	0x0020


	//----- nvinfo : EIATTR_SW_WAR
	.align		4
.L_77:
        /*0070*/ 	.byte	0x04, 0x36
        /*0072*/ 	.short	(.L_79 - .L_78)
.L_78:
        /*0074*/ 	.word	0x00000008
.L_79:


//--------------------- .nv.callgraph             --------------------------
	.section	.nv.callgraph,"",@"SHT_CUDA_CALLGRAPH"
	.align	4
	.sectionentsize	8
	.align		4
        /*0000*/ 	.word	0x00000000
	.align		4
        /*0004*/ 	.word	0xffffffff
	.align		4
        /*0008*/ 	.word	0x00000000
	.align		4
        /*000c*/ 	.word	0xfffffffe
	.align		4
        /*0010*/ 	.word	0x00000000
	.align		4
        /*0014*/ 	.word	0xfffffffd
	.align		4
        /*0018*/ 	.word	0x00000000
	.align		4
        /*001c*/ 	.word	0xfffffffc


//--------------------- .text._Z22device_reassign_pointsP5PointP8CentroidPiS3_S3_S3_ --------------------------
	.section	.text._Z22device_reassign_pointsP5PointP8CentroidPiS3_S3_S3_,"ax",@progbits
	.align	128
        .global         _Z22device_reassign_pointsP5PointP8CentroidPiS3_S3_S3_
        .type           _Z22device_reassign_pointsP5PointP8CentroidPiS3_S3_S3_,@function
        .size           _Z22device_reassign_pointsP5PointP8CentroidPiS3_S3_S3_,(.L_x_85 - _Z22device_reassign_pointsP5PointP8CentroidPiS3_S3_S3_)
        .other          _Z22device_reassign_pointsP5PointP8CentroidPiS3_S3_S3_,@"STO_CUDA_ENTRY STV_DEFAULT"
_Z22device_reassign_pointsP5PointP8CentroidPiS3_S3_S3_:
.text._Z22device_reassign_pointsP5PointP8CentroidPiS3_S3_S3_:
[----:B------:R-:W-:Y:S01]  /*0000*/  LDC R1, c[0x0][0x37c] ;  /* 0x0000df00ff017b82 */ /* 0x000fe20000000800 */
[----:B------:R-:W0:Y:S07]  /*0010*/  S2R R6, SR_TID.X ;  /* 0x0000000000067919 */ /* 0x000e2e0000002100 */
[----:B------:R-:W1:Y:S01]  /*0020*/  LDC.64 R2, c[0x0][0x380] ;  /* 0x0000e000ff027b82 */ /* 0x000e620000000a00 */
[----:B------:R-:W2:Y:S01]  /*0030*/  LDCU UR4, c[0x0][0x360] ;  /* 0x00006c00ff0477ac */ /* 0x000ea20008000800 */
[----:B------:R-:W2:Y:S01]  /*0040*/  S2R R7, SR_CTAID.X ;  /* 0x0000000000077919 */ /* 0x000ea20000002500 */
[----:B------:R-:W3:Y:S05]  /*0050*/  LDCU.64 UR6, c[0x0][0x358] ;  /* 0x00006b00ff0677ac */ /* 0x000eea0008000a00 */
[----:B------:R-:W3:Y:S01]  /*0060*/  LDC.64 R8, c[0x0][0x3a8] ;  /* 0x0000ea00ff087b82 */ /* 0x000ee20000000a00 */
[----:B0-----:R-:W-:Y:S01]  /*0070*/  ISETP.NE.AND P0, PT, R6, RZ, PT ;  /* 0x000000ff0600720c */ /* 0x001fe20003f05270 */
[----:B---3--:R0:W5:Y:S01]  /*0080*/  LDG.E R8, desc[UR6][R8.64] ;  /* 0x0000000608087981 */ /* 0x008162000c1e1900 */
[----:B--2---:R-:W-:-:S04]  /*0090*/  IMAD R7, R7, UR4, R6 ;  /* 0x0000000407077c24 */ /* 0x004fc8000f8e0206 */
[----:B-1----:R-:W-:-:S07]  /*00a0*/  IMAD.WIDE R2, R7, 0xc, R2 ;  /* 0x0000000c07027825 */ /* 0x002fce00078e0202 */
[----:B------:R-:W1:Y:S02]  /*00b0*/  @!P0 LDC.64 R4, c[0x0][0x390] ;  /* 0x0000e400ff048b82 */ /* 0x000e640000000a00 */
[----:B-1----:R0:W-:Y:S04]  /*00c0*/  @!P0 STG.E desc[UR6][R4.64], RZ ;  /* 0x000000ff04008986 */ /* 0x0021e8000c101906 */
[----:B------:R-:W2:Y:S04]  /*00d0*/  LDG.E R11, desc[UR6][R2.64] ;  /* 0x00000006020b7981 */ /* 0x000ea8000c1e1900 */
[----:B------:R-:W3:Y:S04]  /*00e0*/  LDG.E R13, desc[UR6][R2.64+0x4] ;  /* 0x00000406020d7981 */ /* 0x000ee8000c1e1900 */
[----:B------:R-:W4:Y:S01]  /*00f0*/  LDG.E R15, desc[UR6][R2.64+0x8] ;  /* 0x00000806020f7981 */ /* 0x000f22000c1e1900 */
[----:B------:R-:W1:Y:S01]  /*0100*/  S2R R0, SR_CgaCtaId ;  /* 0x0000000000007919 */ /* 0x000e620000008800 */
[----:B------:R-:W-:Y:S01]  /*0110*/  MOV R7, 0x400 ;  /* 0x0000040000077802 */ /* 0x000fe20000000f00 */
[----:B------:R-:W-:Y:S03]  /*0120*/  BSSY.RECONVERGENT B0, `(.L_x_0) ;  /* 0x000004e000007945 */ /* 0x000fe60003800200 */
[----:B-1----:R-:W-:-:S05]  /*0130*/  LEA R7, R0, R7, 0x18 ;  /* 0x0000000700077211 */ /* 0x002fca00078ec0ff */
[----:B------:R-:W-:-:S05]  /*0140*/  IMAD R6, R6, 0xc, R7 ;  /* 0x0000000c06067824 */ /* 0x000fca00078e0207 */
[----:B--2---:R0:W-:Y:S04]  /*0150*/  STS [R6], R11 ;  /* 0x0000000b06007388 */ /* 0x0041e80000000800 */
[----:B---3--:R0:W-:Y:S04]  /*0160*/  STS [R6+0x4], R13 ;  /* 0x0000040d06007388 */ /* 0x0081e80000000800 */
[----:B----4-:R0:W-:Y:S01]  /*0170*/  STS [R6+0x8], R15 ;  /* 0x0000080f06007388 */ /* 0x0101e20000000800 */
[----:B------:R-:W-:Y:S05]  /*0180*/  @P0 BRA `(.L_x_1) ;  /* 0x00000004001c0947 */ /* 0x000fea0003800000 */
[----:B0-----:R-:W0:Y:S02]  /*0190*/  LDC.64 R4, c[0x0][0x398] ;  /* 0x0000e600ff047b82 */ /* 0x001e240000000a00 */
[----:B0-----:R-:W2:Y:S02]  /*01a0*/  LDG.E R4, desc[UR6][R4.64] ;  /* 0x0000000604047981 */ /* 0x001ea4000c1e1900 */
[----:B--2---:R-:W-:-:S13]  /*01b0*/  ISETP.GE.AND P0, PT, R4, 0x1, PT ;  /* 0x000000010400780c */ /* 0x004fda0003f06270 */
[----:B------:R-:W-:Y:S05]  /*01c0*/  @!P0 BRA `(.L_x_1) ;  /* 0x00000004000c8947 */ /* 0x000fea0003800000 */
[C---:B------:R-:W-:Y:S01]  /*01d0*/  ISETP.GE.U32.AND P1, PT, R4.reuse, 0x4, PT ;  /* 0x000000040400780c */ /* 0x040fe20003f26070 */
[----:B------:R-:W-:Y:S01]  /*01e0*/  HFMA2 R9, -RZ, RZ, 0, 0 ;  /* 0x00000000ff097431 */ /* 0x000fe200000001ff */
[----:B------:R-:W-:-:S04]  /*01f0*/  LOP3.LUT R0, R4, 0x3, RZ, 0xc0, !PT ;  /* 0x0000000304007812 */ /* 0x000fc800078ec0ff */
[----:B------:R-:W-:-:S07]  /*0200*/  ISETP.NE.AND P0, PT, R0, RZ, PT ;  /* 0x000000ff0000720c */ /* 0x000fce0003f05270 */
[----:B------:R-:W-:Y:S06]  /*0210*/  @!P1 BRA `(.L_x_2) ;  /* 0x00000000009c9947 */ /* 0x000fec0003800000 */
[----:B------:R-:W0:Y:S01]  /*0220*/  LDCU.64 UR4, c[0x0][0x388] ;  /* 0x00007100ff0477ac */ /* 0x000e220008000a00 */
[----:B-----5:R-:W-:Y:S01]  /*0230*/  IMAD R5, R8, 0xc, R7 ;  /* 0x0000000c08057824 */ /* 0x020fe200078e0207 */
[----:B------:R-:W-:-:S04]  /*0240*/  LOP3.LUT R9, R4, 0x7ffffffc, RZ, 0xc0, !PT ;  /* 0x7ffffffc04097812 */ /* 0x000fc800078ec0ff */
[----:B------:R-:W-:Y:S02]  /*0250*/  IADD3 R11, PT, PT, R5, 0x18, RZ ;  /* 0x00000018050b7810 */ /* 0x000fe40007ffe0ff */
[----:B------:R-:W-:Y:S01]  /*0260*/  IADD3 R10, PT, PT, -R9, RZ, RZ ;  /* 0x000000ff090a7210 */ /* 0x000fe20007ffe1ff */
[----:B0-----:R-:W-:-:S04]  /*0270*/  UIADD3 UR4, UP0, UPT, UR4, 0x18, URZ ;  /* 0x0000001804047890 */ /* 0x001fc8000ff1e0ff */
[----:B------:R-:W-:Y:S02]  /*0280*/  UIADD3.X UR5, UPT, UPT, URZ, UR5, URZ, UP0, !UPT ;  /* 0x00000005ff057290 */ /* 0x000fe400087fe4ff */
[----:B------:R-:W-:-:S04]  /*0290*/  IMAD.U32 R4, RZ, RZ, UR4 ;  /* 0x00000004ff047e24 */ /* 0x000fc8000f8e00ff */
[----:B------:R-:W-:-:S07]  /*02a0*/  MOV R5, UR5 ;  /* 0x0000000500057c02 */ /* 0x000fce0008000f00 */
.L_x_3:
[----:B------:R-:W2:Y:S04]  /*02b0*/  LDG.E R12, desc[UR6][R4.64+-0x18] ;  /* 0xffffe806040c7981 */ /* 0x000ea8000c1e1900 */
[----:B------:R-:W3:Y:S04]  /*02c0*/  LDG.E R14, desc[UR6][R4.64+-0x14] ;  /* 0xffffec06040e7981 */ /* 0x000ee8000c1e1900 */
[----:B------:R-:W4:Y:S04]  /*02d0*/  LDG.E R16, desc[UR6][R4.64+-0x10] ;  /* 0xfffff00604107981 */ /* 0x000f28000c1e1900 */
[----:B------:R-:W5:Y:S04]  /*02e0*/  LDG.E R18, desc[UR6][R4.64+-0xc] ;  /* 0xfffff40604127981 */ /* 0x000f68000c1e1900 */
[----:B------:R-:W5:Y:S04]  /*02f0*/  LDG.E R20, desc[UR6][R4.64+-0x8] ;  /* 0xfffff80604147981 */ /* 0x000f68000c1e1900 */
[----:B------:R-:W5:Y:S04]  /*0300*/  LDG.E R22, desc[UR6][R4.64+-0x4] ;  /* 0xfffffc0604167981 */ /* 0x000f68000c1e1900 */
[----:B------:R-:W5:Y:S04]  /*0310*/  LDG.E R24, desc[UR6][R4.64] ;  /* 0x0000000604187981 */ /* 0x000f68000c1e1900 */
[----:B------:R-:W5:Y:S04]  /*0320*/  LDG.E R26, desc[UR6][R4.64+0x4] ;  /* 0x00000406041a7981 */ /* 0x000f68000c1e1900 */
[----:B------:R-:W5:Y:S04]  /*0330*/  LDG.E R28, desc[UR6][R4.64+0x8] ;  /* 0x00000806041c7981 */ /* 0x000f68000c1e1900 */
[----:B------:R-:W5:Y:S04]  /*0340*/  LDG.E R13, desc[UR6][R4.64+0xc] ;  /* 0x00000c06040d7981 */ /* 0x000f68000c1e1900 */
[----:B------:R-:W5:Y:S04]  /*0350*/  LDG.E R15, desc[UR6][R4.64+0x10] ;  /* 0x00001006040f7981 */ /* 0x000f68000c1e1900 */
[----:B------:R0:W5:Y:S01]  /*0360*/  LDG.E R17, desc[UR6][R4.64+0x14] ;  /* 0x0000140604117981 */ /* 0x000162000c1e1900 */
[----:B------:R-:W-:-:S04]  /*0370*/  IADD3 R10, PT, PT, R10, 0x4, RZ ;  /* 0x000000040a0a7810 */ /* 0x000fc80007ffe0ff */
[----:B------:R-:W-:Y:S02]  /*0380*/  ISETP.NE.AND P1, PT, R10, RZ, PT ;  /* 0x000000ff0a00720c */ /* 0x000fe40003f25270 */
[----:B0-----:R-:W-:-:S04]  /*0390*/  IADD3 R4, P2, PT, R4, 0x30, RZ ;  /* 0x0000003004047810 */ /* 0x001fc80007f5e0ff */
[----:B------:R-:W-:Y:S01]  /*03a0*/  IADD3.X R5, PT, PT, RZ, R5, RZ, P2, !PT ;  /* 0x00000005ff057210 */ /* 0x000fe200017fe4ff */
[----:B--2---:R-:W-:Y:S04]  /*03b0*/  STS [R11+-0x18], R12 ;  /* 0xffffe80c0b007388 */ /* 0x004fe80000000800 */
[----:B---3--:R-:W-:Y:S04]  /*03c0*/  STS [R11+-0x14], R14 ;  /* 0xffffec0e0b007388 */ /* 0x008fe80000000800 */
[----:B----4-:R-:W-:Y:S04]  /*03d0*/  STS [R11+-0x10], R16 ;  /* 0xfffff0100b007388 */ /* 0x010fe80000000800 */
[----:B-----5:R-:W-:Y:S04]  /*03e0*/  STS [R11+-0xc], R18 ;  /* 0xfffff4120b007388 */ /* 0x020fe80000000800 */
[----:B------:R-:W-:Y:S04]  /*03f0*/  STS [R11+-0x8], R20 ;  /* 0xfffff8140b007388 */ /* 0x000fe80000000800 */
[----:B------:R-:W-:Y:S04]  /*0400*/  STS [R11+-0x4], R22 ;  /* 0xfffffc160b007388 */ /* 0x000fe80000000800 */
[----:B------:R-:W-:Y:S04]  /*0410*/  STS [R11], R24 ;  /* 0x000000180b007388 */ /* 0x000fe80000000800 */
[----:B------:R-:W-:Y:S04]  /*0420*/  STS [R11+0x4], R26 ;  /* 0x0000041a0b007388 */ /* 0x000fe80000000800 */
[----:B------:R-:W-:Y:S04]  /*0430*/  STS [R11+0x8], R28 ;  /* 0x0000081c0b007388 */ /* 0x000fe80000000800 */
[----:B------:R-:W-:Y:S04]  /*0440*/  STS [R11+0xc], R13 ;  /* 0x00000c0d0b007388 */ /* 0x000fe80000000800 */
[----:B------:R-:W-:Y:S04]  /*0450*/  STS [R11+0x10], R15 ;  /* 0x0000100f0b007388 */ /* 0x000fe80000000800 */
[----:B------:R0:W-:Y:S02]  /*0460*/  STS [R11+0x14], R17 ;  /* 0x000014110b007388 */ /* 0x0001e40000000800 */
[----:B0-----:R-:W-:Y:S01]  /*0470*/  VIADD R11, R11, 0x30 ;  /* 0x000000300b0b7836 */ /* 0x001fe20000000000 */
[----:B------:R-:W-:Y:S06]  /*0480*/  @P1 BRA `(.L_x_3) ;  /* 0xfffffffc00881947 */ /* 0x000fec000383ffff */
.L_x_2:
[----:B------:R-:W-:Y:S05]  /*0490*/  @!P0 BRA `(.L_x_1) ;  /* 0x0000000000588947 */ /* 0x000fea0003800000 */
[----:B------:R-:W0:Y:S01]  /*04a0*/  LDC.64 R4, c[0x0][0x388] ;  /* 0x0000e200ff047b82 */ /* 0x000e220000000a00 */
[----:B-----5:R-:W-:Y:S02]  /*04b0*/  IADD3 R10, PT, PT, R8, R9, RZ ;  /* 0x00000009080a7210 */ /* 0x020fe40007ffe0ff */
[----:B------:R-:W-:-:S03]  /*04c0*/  IADD3 R0, PT, PT, -R0, RZ, RZ ;  /* 0x000000ff00007210 */ /* 0x000fc60007ffe1ff */
[----:B------:R-:W-:-:S05]  /*04d0*/  IMAD R10, R10, 0xc, RZ ;  /* 0x0000000c0a0a7824 */ /* 0x000fca00078e02ff */
[----:B------:R-:W-:Y:S01]  /*04e0*/  IADD3 R10, PT, PT, R10, 0x8, R7 ;  /* 0x000000080a0a7810 */ /* 0x000fe20007ffe007 */
[----:B0-----:R-:W-:-:S03]  /*04f0*/  IMAD.WIDE.U32 R4, R9, 0xc, R4 ;  /* 0x0000000c09047825 */ /* 0x001fc600078e0004 */
[----:B------:R-:W-:-:S04]  /*0500*/  IADD3 R12, P0, PT, R4, 0x8, RZ ;  /* 0x00000008040c7810 */ /* 0x000fc80007f1e0ff */
[----:B------:R-:W-:-:S09]  /*0510*/  IADD3.X R15, PT, PT, RZ, R5, RZ, P0, !PT ;  /* 0x00000005ff0f7210 */ /* 0x000fd200007fe4ff */
.L_x_4:
[----:B------:R-:W-:Y:S01]  /*0520*/  IMAD.MOV.U32 R4, RZ, RZ, R12 ;  /* 0x000000ffff047224 */ /* 0x000fe200078e000c */
[----:B------:R-:W-:-:S05]  /*0530*/  MOV R5, R15 ;  /* 0x0000000f00057202 */ /* 0x000fca0000000f00 */
[----:B------:R-:W2:Y:S04]  /*0540*/  LDG.E R9, desc[UR6][R4.64+-0x8] ;  /* 0xfffff80604097981 */ /* 0x000ea8000c1e1900 */
[----:B------:R-:W3:Y:S04]  /*0550*/  LDG.E R11, desc[UR6][R4.64+-0x4] ;  /* 0xfffffc06040b7981 */ /* 0x000ee8000c1e1900 */
[----:B------:R-:W4:Y:S01]  /*0560*/  LDG.E R13, desc[UR6][R4.64] ;  /* 0x00000006040d7981 */ /* 0x000f22000c1e1900 */
[----:B------:R-:W-:Y:S02]  /*0570*/  IADD3 R0, PT, PT, R0, 0x1, RZ ;  /* 0x0000000100007810 */ /* 0x000fe40007ffe0ff */
[----:B------:R-:W-:-:S02]  /*0580*/  IADD3 R12, P1, PT, R4, 0xc, RZ ;  /* 0x0000000c040c7810 */ /* 0x000fc40007f3e0ff */
[----:B------:R-:W-:Y:S02]  /*0590*/  ISETP.NE.AND P0, PT, R0, RZ, PT ;  /* 0x000000ff0000720c */ /* 0x000fe40003f05270 */
[----:B------:R-:W-:Y:S01]  /*05a0*/  IADD3.X R15, PT, PT, RZ, R5, RZ, P1, !PT ;  /* 0x00000005ff0f7210 */ /* 0x000fe20000ffe4ff */
[----:B--2---:R-:W-:Y:S04]  /*05b0*/  STS [R10+-0x8], R9 ;  /* 0xfffff8090a007388 */ /* 0x004fe80000000800 */
[----:B---3--:R-:W-:Y:S04]  /*05c0*/  STS [R10+-0x4], R11 ;  /* 0xfffffc0b0a007388 */ /* 0x008fe80000000800 */
[----:B----4-:R0:W-:Y:S02]  /*05d0*/  STS [R10], R13 ;  /* 0x0000000d0a007388 */ /* 0x0101e40000000800 */
[----:B0-----:R-:W-:Y:S01]  /*05e0*/  VIADD R10, R10, 0xc ;  /* 0x0000000c0a0a7836 */ /* 0x001fe20000000000 */
[----:B------:R-:W-:Y:S06]  /*05f0*/  @P0 BRA `(.L_x_4) ;  /* 0xfffffffc00c80947 */ /* 0x000fec000383ffff */
.L_x_1:
[----:B------:R-:W-:Y:S05]  /*0600*/  BSYNC.RECONVERGENT B0 ;  /* 0x0000000000007941 */ /* 0x000fea0003800200 */
.L_x_0:
[----:B0-----:R-:W0:Y:S08]  /*0610*/  LDC.64 R4, c[0x0][0x398] ;  /* 0x0000e600ff047b82 */ /* 0x001e300000000a00 */
[----:B------:R-:W-:Y:S06]  /*0620*/  BAR.SYNC.DEFER_BLOCKING 0x0 ;  /* 0x0000000000007b1d */ /* 0x000fec0000010000 */
[----:B0-----:R-:W2:Y:S01]  /*0630*/  LDG.E R13, desc[UR6][R4.64] ;  /* 0x00000006040d7981 */ /* 0x001ea2000c1e1900 */
[----:B------:R-:W-:-:S02]  /*0640*/  MOV R12, 0xffffffff ;  /* 0xffffffff000c7802 */ /* 0x000fc40000000f00 */
[----:B--2---:R-:W-:-:S13]  /*0650*/  ISETP.GE.AND P0, PT, R13, 0x1, PT ;  /* 0x000000010d00780c */ /* 0x004fda0003f06270 */
[----:B------:R-:W-:Y:S05]  /*0660*/  @!P0 BRA `(.L_x_5) ;  /* 0x0000001800008947 */ /* 0x000fea0003800000 */
[----:B------:R0:W1:Y:S01]  /*0670*/  LDS R11, [R6] ;  /* 0x00000000060b7984 */ /* 0x0000620000000800 */
[C---:B------:R-:W-:Y:S01]  /*0680*/  ISETP.GE.U32.AND P0, PT, R13.reuse, 0x8, PT ;  /* 0x000000080d00780c */ /* 0x040fe20003f06070 */
[----:B------:R-:W-:Y:S01]  /*0690*/  IMAD.MOV.U32 R9, RZ, RZ, RZ ;  /* 0x000000ffff097224 */ /* 0x000fe200078e00ff */
[----:B------:R-:W-:Y:S01]  /*06a0*/  LOP3.LUT R16, R13, 0x7, RZ, 0xc0, !PT ;  /* 0x000000070d107812 */ /* 0x000fe200078ec0ff */
[----:B------:R0:W2:Y:S01]  /*06b0*/  LDS R10, [R6+0x4] ;  /* 0x00000400060a7984 */ /* 0x0000a20000000800 */
[----:B------:R-:W-:Y:S02]  /*06c0*/  MOV R21, 0x7f800000 ;  /* 0x7f80000000157802 */ /* 0x000fe40000000f00 */
[----:B------:R-:W-:-:S07]  /*06d0*/  MOV R12, 0xffffffff ;  /* 0xffffffff000c7802 */ /* 0x000fce0000000f00 */
[----:B0-----:R-:W-:Y:S05]  /*06e0*/  @!P0 BRA `(.L_x_6) ;  /* 0x0000000c00088947 */ /* 0x001fea0003800000 */
[----:B-----5:R-:W-:Y:S02]  /*06f0*/  IMAD R14, R8, 0xc, R7 ;  /* 0x0000000c080e7824 */ /* 0x020fe400078e0207 */
[----:B------:R-:W-:Y:S01]  /*0700*/  HFMA2 R15, -RZ, RZ, 0, 0 ;  /* 0x00000000ff0f7431 */ /* 0x000fe200000001ff */
[----:B------:R-:W-:Y:S02]  /*0710*/  LOP3.LUT R9, R13, 0x7ffffff8, RZ, 0xc0, !PT ;  /* 0x7ffffff80d097812 */ /* 0x000fe400078ec0ff */
[----:B------:R-:W-:Y:S01]  /*0720*/  MOV R21, 0x7f800000 ;  /* 0x7f80000000157802 */ /* 0x000fe20000000f00 */
[----:B------:R-:W-:Y:S01]  /*0730*/  VIADD R14, R14, 0x30 ;  /* 0x000000300e0e7836 */ /* 0x000fe20000000000 */
[----:B------:R-:W-:-:S07]  /*0740*/  MOV R12, 0xffffffff ;  /* 0xffffffff000c7802 */ /* 0x000fce0000000f00 */
.L_x_31:
[----:B------:R-:W2:Y:S01]  /*0750*/  LDS R5, [R14+-0x2c] ;  /* 0xffffd4000e057984 */ /* 0x000ea20000000800 */
[----:B------:R-:W-:Y:S03]  /*0760*/  BSSY.RECONVERGENT B0, `(.L_x_7) ;  /* 0x0000012000007945 */ /* 0x000fe60003800200 */
[----:B------:R-:W1:Y:S01]  /*0770*/  LDS R0, [R14+-0x30] ;  /* 0xffffd0000e007984 */ /* 0x000e620000000800 */
[----:B--2---:R-:W-:Y:S01]  /*0780*/  FADD R5, R10, -R5 ;  /* 0x800000050a057221 */ /* 0x004fe20000000000 */
[----:B-1----:R-:W-:-:S03]  /*0790*/  FADD R0, R11, -R0 ;  /* 0x800000000b007221 */ /* 0x002fc60000000000 */
[----:B------:R-:W-:-:S04]  /*07a0*/  FMUL R5, R5, R5 ;  /* 0x0000000505057220 */ /* 0x000fc80000400000 */
[----:B------:R-:W-:-:S04]  /*07b0*/  FFMA R18, R0, R0, R5 ;  /* 0x0000000000127223 */ /* 0x000fc80000000005 */
[----:B------:R0:W1:Y:S01]  /*07c0*/  MUFU.RSQ R5, R18 ;  /* 0x0000001200057308 */ /* 0x0000620000001400 */
[----:B------:R-:W-:-:S04]  /*07d0*/  IADD3 R0, PT, PT, R18, -0xd000000, RZ ;  /* 0xf300000012007810 */ /* 0x000fc80007ffe0ff */
[----:B------:R-:W-:-:S13]  /*07e0*/  ISETP.GT.U32.AND P0, PT, R0, 0x727fffff, PT ;  /* 0x727fffff0000780c */ /* 0x000fda0003f04070 */
[----:B01----:R-:W-:Y:S05]  /*07f0*/  @!P0 BRA `(.L_x_8) ;  /* 0x0000000000108947 */ /* 0x003fea0003800000 */
[----:B------:R-:W-:Y:S02]  /*0800*/  MOV R0, R18 ;  /* 0x0000001200007202 */ /* 0x000fe40000000f00 */
[----:B------:R-:W-:-:S07]  /*0810*/  MOV R4, 0x830 ;  /* 0x0000083000047802 */ /* 0x000fce0000000f00 */
[----:B------:R-:W-:Y:S05]  /*0820*/  CALL.REL.NOINC `($__internal_0_$__cuda_sm20_sqrt_rn_f32_slowpath) ;  /* 0x0000001400ac7944 */ /* 0x000fea0003c00000 */
[----:B------:R-:W-:Y:S05]  /*0830*/  BRA `(.L_x_9) ;  /* 0x0000000000107947 */ /* 0x000fea0003800000 */
.L_x_8:
[----:B------:R-:W-:Y:S01]  /*0840*/  FMUL.FTZ R17, R18, R5 ;  /* 0x0000000512117220 */ /* 0x000fe20000410000 */
[----:B------:R-:W-:-:S03]  /*0850*/  FMUL.FTZ R4, R5, 0.5 ;  /* 0x3f00000005047820 */ /* 0x000fc60000410000 */
[----:B------:R-:W-:-:S04]  /*0860*/  FFMA R0, -R17, R17, R18 ;  /* 0x0000001111007223 */ /* 0x000fc80000000112 */
[----:B------:R-:W-:-:S07]  /*0870*/  FFMA R17, R0, R4, R17 ;  /* 0x0000000400117223 */ /* 0x000fce0000000011 */
.L_x_9:
[----:B------:R-:W-:Y:S05]  /*0880*/  BSYNC.RECONVERGENT B0 ;  /* 0x0000000000007941 */ /* 0x000fea0003800200 */
.L_x_7:
[----:B------:R-:W0:Y:S01]  /*0890*/  LDS R5, [R14+-0x20] ;  /* 0xffffe0000e057984 */ /* 0x000e220000000800 */
[CC--:B------:R-:W-:Y:S01]  /*08a0*/  FSETP.GEU.AND P0, PT, R17.reuse, R21.reuse, PT ;  /* 0x000000151100720b */ /* 0x0c0fe20003f0e000 */
[----:B------:R-:W-:Y:S02]  /*08b0*/  BSSY.RECONVERGENT B0, `(.L_x_10) ;  /* 0x0000014000007945 */ /* 0x000fe40003800200 */
[----:B------:R-:W1:Y:S01]  /*08c0*/  LDS R0, [R14+-0x24] ;  /* 0xffffdc000e007984 */ /* 0x000e620000000800 */
[----:B------:R-:W-:Y:S02]  /*08d0*/  FSEL R21, R17, R21, !P0 ;  /* 0x0000001511157208 */ /* 0x000fe40004000000 */
[----:B------:R-:W-:Y:S01]  /*08e0*/  SEL R12, R15, R12, !P0 ;  /* 0x0000000c0f0c7207 */ /* 0x000fe20004000000 */
[----:B0-----:R-:W-:Y:S01]  /*08f0*/  FADD R5, R10, -R5 ;  /* 0x800000050a057221 */ /* 0x001fe20000000000 */
[----:B-1----:R-:W-:-:S03]  /*0900*/  FADD R0, R11, -R0 ;  /* 0x800000000b007221 */ /* 0x002fc60000000000 */
[----:B------:R-:W-:-:S04]  /*0910*/  FMUL R5, R5, R5 ;  /* 0x0000000505057220 */ /* 0x000fc80000400000 */
[----:B------:R-:W-:-:S04]  /*0920*/  FFMA R18, R0, R0, R5 ;  /* 0x0000000000127223 */ /* 0x000fc80000000005 */
[----:B------:R0:W1:Y:S01]  /*0930*/  MUFU.RSQ R5, R18 ;  /* 0x0000001200057308 */ /* 0x0000620000001400 */
[----:B------:R-:W-:-:S04]  /*0940*/  IADD3 R0, PT, PT, R18, -0xd000000, RZ ;  /* 0xf300000012007810 */ /* 0x000fc80007ffe0ff */
[----:B------:R-:W-:-:S13]  /*0950*/  ISETP.GT.U32.AND P1, PT, R0, 0x727fffff, PT ;  /* 0x727fffff0000780c */ /* 0x000fda0003f24070 */
[----:B01----:R-:W-:Y:S05]  /*0960*/  @!P1 BRA `(.L_x_11) ;  /* 0x0000000000109947 */ /* 0x003fea0003800000 */
[----:B------:R-:W-:Y:S01]  /*0970*/  IMAD.MOV.U32 R0, RZ, RZ, R18 ;  /* 0x000000ffff007224 */ /* 0x000fe200078e0012 */
[----:B------:R-:W-:-:S07]  /*0980*/  MOV R4, 0x9a0 ;  /* 0x000009a000047802 */ /* 0x000fce0000000f00 */
[----:B------:R-:W-:Y:S05]  /*0990*/  CALL.REL.NOINC `($__internal_0_$__cuda_sm20_sqrt_rn_f32_slowpath) ;  /* 0x0000001400507944 */ /* 0x000fea0003c00000 */
[----:B------:R-:W-:Y:S05]  /*09a0*/  BRA `(.L_x_12) ;  /* 0x0000000000107947 */ /* 0x000fea0003800000 */
.L_x_11:
[----:B------:R-:W-:Y:S01]  /*09b0*/  FMUL.FTZ R17, R18, R5 ;  /* 0x0000000512117220 */ /* 0x000fe20000410000 */
[----:B------:R-:W-:-:S03]  /*09c0*/  FMUL.FTZ R4, R5, 0.5 ;  /* 0x3f00000005047820 */ /* 0x000fc60000410000 */
[----:B------:R-:W-:-:S04]  /*09d0*/  FFMA R0, -R17, R17, R18 ;  /* 0x0000001111007223 */ /* 0x000fc80000000112 */
[----:B------:R-:W-:-:S07]  /*09e0*/  FFMA R17, R0, R4, R17 ;  /* 0x0000000400117223 */ /* 0x000fce0000000011 */
.L_x_12:
[----:B------:R-:W-:Y:S05]  /*09f0*/  BSYNC.RECONVERGENT B0 ;  /* 0x0000000000007941 */ /* 0x000fea0003800200 */
.L_x_10:
[----:B------:R-:W0:Y:S01]  /*0a00*/  LDS R5, [R14+-0x14] ;  /* 0xffffec000e057984 */ /* 0x000e220000000800 */
[CC--:B------:R-:W-:Y:S01]  /*0a10*/  FSETP.GEU.AND P0, PT, R17.reuse, R21.reuse, PT ;  /* 0x000000151100720b */ /* 0x0c0fe20003f0e000 */
[----:B------:R-:W-:Y:S02]  /*0a20*/  BSSY.RECONVERGENT B0, `(.L_x_13) ;  /* 0x0000014000007945 */ /* 0x000fe40003800200 */
[----:B------:R-:W1:Y:S01]  /*0a30*/  LDS R0, [R14+-0x18] ;  /* 0xffffe8000e007984 */ /* 0x000e620000000800 */
[----:B------:R-:W-:-:S09]  /*0a40*/  FSEL R21, R17, R21, !P0 ;  /* 0x0000001511157208 */ /* 0x000fd20004000000 */
[----:B------:R-:W-:Y:S01]  /*0a50*/  @!P0 IADD3 R12, PT, PT, R15, 0x1, RZ ;  /* 0x000000010f0c8810 */ /* 0x000fe20007ffe0ff */
        /* <DEDUP_REMOVED lines=12> */
.L_x_14:
[----:B------:R-:W-:Y:S01]  /*0b20*/  FMUL.FTZ R17, R18, R5 ;  /* 0x0000000512117220 */ /* 0x000fe20000410000 */
[----:B------:R-:W-:-:S03]  /*0b30*/  FMUL.FTZ R4, R5, 0.5 ;  /* 0x3f00000005047820 */ /* 0x000fc60000410000 */
[----:B------:R-:W-:-:S04]  /*0b40*/  FFMA R0, -R17, R17, R18 ;  /* 0x0000001111007223 */ /* 0x000fc80000000112 */
[----:B------:R-:W-:-:S07]  /*0b50*/  FFMA R17, R0, R4, R17 ;  /* 0x0000000400117223 */ /* 0x000fce0000000011 */
.L_x_15:
[----:B------:R-:W-:Y:S05]  /*0b60*/  BSYNC.RECONVERGENT B0 ;  /* 0x0000000000007941 */ /* 0x000fea0003800200 */
.L_x_13:
        /* <DEDUP_REMOVED lines=10> */
[----:B------:R-:W-:Y:S01]  /*0c10*/  VIADD R0, R18, 0xf3000000 ;  /* 0xf300000012007836 */ /* 0x000fe20000000000 */
[----:B------:R0:W1:Y:S04]  /*0c20*/  MUFU.RSQ R5, R18 ;  /* 0x0000001200057308 */ /* 0x0000680000001400 */
[----:B------:R-:W-:-:S13]  /*0c30*/  ISETP.GT.U32.AND P1, PT, R0, 0x727fffff, PT ;  /* 0x727fffff0000780c */ /* 0x000fda0003f24070 */
[----:B01----:R-:W-:Y:S05]  /*0c40*/  @!P1 BRA `(.L_x_17) ;  /* 0x0000000000109947 */ /* 0x003fea0003800000 */
[----:B------:R-:W-:Y:S02]  /*0c50*/  MOV R0, R18 ;  /* 0x0000001200007202 */ /* 0x000fe40000000f00 */
[----:B------:R-:W-:-:S07]  /*0c60*/  MOV R4, 0xc80 ;  /* 0x00000c8000047802 */ /* 0x000fce0000000f00 */
[----:B------:R-:W-:Y:S05]  /*0c70*/  CALL.REL.NOINC `($__internal_0_$__cuda_sm20_sqrt_rn_f32_slowpath) ;  /* 0x0000001000987944 */ /* 0x000fea0003c00000 */
[----:B------:R-:W-:Y:S05]  /*0c80*/  BRA `(.L_x_18) ;  /* 0x0000000000107947 */ /* 0x000fea0003800000 */
.L_x_17:
[----:B------:R-:W-:Y:S01]  /*0c90*/  FMUL.FTZ R17, R18, R5 ;  /* 0x0000000512117220 */ /* 0x000fe20000410000 */
[----:B------:R-:W-:-:S03]  /*0ca0*/  FMUL.FTZ R4, R5, 0.5 ;  /* 0x3f00000005047820 */ /* 0x000fc60000410000 */
[----:B------:R-:W-:-:S04]  /*0cb0*/  FFMA R0, -R17, R17, R18 ;  /* 0x0000001111007223 */ /* 0x000fc80000000112 */
[----:B------:R-:W-:-:S07]  /*0cc0*/  FFMA R17, R0, R4, R17 ;  /* 0x0000000400117223 */ /* 0x000fce0000000011 */
.L_x_18:
[----:B------:R-:W-:Y:S05]  /*0cd0*/  BSYNC.RECONVERGENT B0 ;  /* 0x0000000000007941 */ /* 0x000fea0003800200 */
.L_x_16:
[----:B------:R-:W0:Y:S01]  /*0ce0*/  LDS R5, [R14+0x4] ;  /* 0x000004000e057984 */ /* 0x000e220000000800 */
[CC--:B------:R-:W-:Y:S01]  /*0cf0*/  FSETP.GEU.AND P0, PT, R17.reuse, R21.reuse, PT ;  /* 0x000000151100720b */ /* 0x0c0fe20003f0e000 */
[----:B------:R-:W-:Y:S02]  /*0d00*/  BSSY.RECONVERGENT B0, `(.L_x_19) ;  /* 0x0000014000007945 */ /* 0x000fe40003800200 */
[----:B------:R-:W1:Y:S01]  /*0d10*/  LDS R0, [R14] ;  /* 0x000000000e007984 */ /* 0x000e620000000800 */
[----:B------:R-:W-:-:S09]  /*0d20*/  FSEL R21, R17, R21, !P0 ;  /* 0x0000001511157208 */ /* 0x000fd20004000000 */
[----:B------:R-:W-:Y:S02]  /*0d30*/  @!P0 VIADD R12, R15, 0x3 ;  /* 0x000000030f0c8836 */ /* 0x000fe40000000000 */
        /* <DEDUP_REMOVED lines=12> */
.L_x_20:
[----:B------:R-:W-:Y:S01]  /*0e00*/  FMUL.FTZ R17, R18, R5 ;  /* 0x0000000512117220 */ /* 0x000fe20000410000 */
[----:B------:R-:W-:-:S03]  /*0e10*/  FMUL.FTZ R4, R5, 0.5 ;  /* 0x3f00000005047820 */ /* 0x000fc60000410000 */
[----:B------:R-:W-:-:S04]  /*0e20*/  FFMA R0, -R17, R17, R18 ;  /* 0x0000001111007223 */ /* 0x000fc80000000112 */
[----:B------:R-:W-:-:S07]  /*0e30*/  FFMA R17, R0, R4, R17 ;  /* 0x0000000400117223 */ /* 0x000fce0000000011 */
.L_x_21:
[----:B------:R-:W-:Y:S05]  /*0e40*/  BSYNC.RECONVERGENT B0 ;  /* 0x0000000000007941 */ /* 0x000fea0003800200 */
.L_x_19:
[----:B------:R-:W0:Y:S01]  /*0e50*/  LDS R5, [R14+0x10] ;  /* 0x000010000e057984 */ /* 0x000e220000000800 */
[CC--:B------:R-:W-:Y:S01]  /*0e60*/  FSETP.GEU.AND P0, PT, R17.reuse, R21.reuse, PT ;  /* 0x000000151100720b */ /* 0x0c0fe20003f0e000 */
[----:B------:R-:W-:Y:S02]  /*0e70*/  BSSY.RECONVERGENT B0, `(.L_x_22) ;  /* 0x0000014000007945 */ /* 0x000fe40003800200 */
[----:B------:R-:W1:Y:S01]  /*0e80*/  LDS R0, [R14+0xc] ;  /* 0x00000c000e007984 */ /* 0x000e620000000800 */
        /* <DEDUP_REMOVED lines=14> */
.L_x_23:
[----:B------:R-:W-:Y:S01]  /*0f70*/  FMUL.FTZ R17, R18, R5 ;  /* 0x0000000512117220 */ /* 0x000fe20000410000 */
[----:B------:R-:W-:-:S03]  /*0f80*/  FMUL.FTZ R4, R5, 0.5 ;  /* 0x3f00000005047820 */ /* 0x000fc60000410000 */
[----:B------:R-:W-:-:S04]  /*0f90*/  FFMA R0, -R17, R17, R18 ;  /* 0x0000001111007223 */ /* 0x000fc80000000112 */
[----:B------:R-:W-:-:S07]  /*0fa0*/  FFMA R17, R0, R4, R17 ;  /* 0x0000000400117223 */ /* 0x000fce0000000011 */
.L_x_24:
[----:B------:R-:W-:Y:S05]  /*0fb0*/  BSYNC.RECONVERGENT B0 ;  /* 0x0000000000007941 */ /* 0x000fea0003800200 */
.L_x_22:
        /* <DEDUP_REMOVED lines=18> */
.L_x_26:
[----:B------:R-:W-:Y:S01]  /*10e0*/  FMUL.FTZ R17, R18, R5 ;  /* 0x0000000512117220 */ /* 0x000fe20000410000 */
[----:B------:R-:W-:-:S03]  /*10f0*/  FMUL.FTZ R4, R5, 0.5 ;  /* 0x3f00000005047820 */ /* 0x000fc60000410000 */
[----:B------:R-:W-:-:S04]  /*1100*/  FFMA R0, -R17, R17, R18 ;  /* 0x0000001111007223 */ /* 0x000fc80000000112 */
[----:B------:R-:W-:-:S07]  /*1110*/  FFMA R17, R0, R4, R17 ;  /* 0x0000000400117223 */ /* 0x000fce0000000011 */
.L_x_27:
[----:B------:R-:W-:Y:S05]  /*1120*/  BSYNC.RECONVERGENT B0 ;  /* 0x0000000000007941 */ /* 0x000fea0003800200 */
.L_x_25:
[----:B------:R-:W0:Y:S01]  /*1130*/  LDS R5, [R14+0x28] ;  /* 0x000028000e057984 */ /* 0x000e220000000800 */
[CC--:B------:R-:W-:Y:S01]  /*1140*/  FSETP.GEU.AND P0, PT, R17.reuse, R21.reuse, PT ;  /* 0x000000151100720b */ /* 0x0c0fe20003f0e000 */
[----:B------:R-:W-:Y:S02]  /*1150*/  BSSY.RECONVERGENT B0, `(.L_x_28) ;  /* 0x0000014000007945 */ /* 0x000fe40003800200 */
[----:B------:R-:W1:Y:S01]  /*1160*/  LDS R0, [R14+0x24] ;  /* 0x000024000e007984 */ /* 0x000e620000000800 */
        /* <DEDUP_REMOVED lines=14> */
.L_x_29:
[----:B------:R-:W-:Y:S01]  /*1250*/  FMUL.FTZ R17, R18, R5 ;  /* 0x0000000512117220 */ /* 0x000fe20000410000 */
[----:B------:R-:W-:-:S03]  /*1260*/  FMUL.FTZ R4, R5, 0.5 ;  /* 0x3f00000005047820 */ /* 0x000fc60000410000 */
[----:B------:R-:W-:-:S04]  /*1270*/  FFMA R0, -R17, R17, R18 ;  /* 0x0000001111007223 */ /* 0x000fc80000000112 */
[----:B------:R-:W-:-:S07]  /*1280*/  FFMA R17, R0, R4, R17 ;  /* 0x0000000400117223 */ /* 0x000fce0000000011 */
.L_x_30:
[----:B------:R-:W-:Y:S05]  /*1290*/  BSYNC.RECONVERGENT B0 ;  /* 0x0000000000007941 */ /* 0x000fea0003800200 */
.L_x_28:
[CC--:B------:R-:W-:Y:S02]  /*12a0*/  FSETP.GEU.AND P0, PT, R17.reuse, R21.reuse, PT ;  /* 0x000000151100720b */ /* 0x0c0fe40003f0e000 */
[----:B------:R-:W-:Y:S02]  /*12b0*/  IADD3 R14, PT, PT, R14, 0x60, RZ ;  /* 0x000000600e0e7810 */ /* 0x000fe40007ffe0ff */
[----:B------:R-:W-:-:S09]  /*12c0*/  FSEL R21, R17, R21, !P0 ;  /* 0x0000001511157208 */ /* 0x000fd20004000000 */
[C---:B------:R-:W-:Y:S02]  /*12d0*/  @!P0 IADD3 R12, PT, PT, R15.reuse, 0x7, RZ ;  /* 0x000000070f0c8810 */ /* 0x040fe40007ffe0ff */
[----:B------:R-:W-:-:S04]  /*12e0*/  IADD3 R15, PT, PT, R15, 0x8, RZ ;  /* 0x000000080f0f7810 */ /* 0x000fc80007ffe0ff */
[----:B------:R-:W-:-:S13]  /*12f0*/  ISETP.NE.AND P1, PT, R15, R9, PT ;  /* 0x000000090f00720c */ /* 0x000fda0003f25270 */
[----:B------:R-:W-:Y:S05]  /*1300*/  @P1 BRA `(.L_x_31) ;  /* 0xfffffff400101947 */ /* 0x000fea000383ffff */
.L_x_6:
[----:B------:R-:W-:-:S13]  /*1310*/  ISETP.NE.AND P0, PT, R16, RZ, PT ;  /* 0x000000ff1000720c */ /* 0x000fda0003f05270 */
[----:B------:R-:W-:Y:S05]  /*1320*/  @!P0 BRA `(.L_x_5) ;  /* 0x0000000800d08947 */ /* 0x000fea0003800000 */
[----:B------:R-:W-:Y:S01]  /*1330*/  ISETP.GE.U32.AND P0, PT, R16, 0x4, PT ;  /* 0x000000041000780c */ /* 0x000fe20003f06070 */
[----:B-----5:R-:W-:Y:S01]  /*1340*/  IMAD R8, R8, 0xc, R7 ;  /* 0x0000000c08087824 */ /* 0x020fe200078e0207 */
[----:B------:R-:W-:-:S11]  /*1350*/  LOP3.LUT R16, R13, 0x3, RZ, 0xc0, !PT ;  /* 0x000000030d107812 */ /* 0x000fd600078ec0ff */
[----:B------:R-:W-:Y:S05]  /*1360*/  @!P0 BRA `(.L_x_32) ;  /* 0x0000000400848947 */ /* 0x000fea0003800000 */
[----:B------:R-:W-:Y:S01]  /*1370*/  IMAD R7, R9, 0xc, R8 ;  /* 0x0000000c09077824 */ /* 0x000fe200078e0208 */
[----:B------:R-:W-:Y:S04]  /*1380*/  BSSY.RECONVERGENT B0, `(.L_x_33) ;  /* 0x0000013000007945 */ /* 0x000fe80003800200 */
[----:B------:R-:W2:Y:S04]  /*1390*/  LDS R5, [R7+0x4] ;  /* 0x0000040007057984 */ /* 0x000ea80000000800 */
[----:B------:R-:W1:Y:S01]  /*13a0*/  LDS R0, [R7] ;  /* 0x0000000007007984 */ /* 0x000e620000000800 */
[----:B--2---:R-:W-:Y:S01]  /*13b0*/  FADD R5, R10, -R5 ;  /* 0x800000050a057221 */ /* 0x004fe20000000000 */
        /* <DEDUP_REMOVED lines=11> */
.L_x_34:
[----:B------:R-:W-:Y:S01]  /*1470*/  FMUL.FTZ R17, R14, R5 ;  /* 0x000000050e117220 */ /* 0x000fe20000410000 */
[----:B------:R-:W-:-:S03]  /*1480*/  FMUL.FTZ R4, R5, 0.5 ;  /* 0x3f00000005047820 */ /* 0x000fc60000410000 */
[----:B------:R-:W-:-:S04]  /*1490*/  FFMA R0, -R17, R17, R14 ;  /* 0x0000001111007223 */ /* 0x000fc8000000010e */
[----:B------:R-:W-:-:S07]  /*14a0*/  FFMA R17, R0, R4, R17 ;  /* 0x0000000400117223 */ /* 0x000fce0000000011 */
.L_x_35:
[----:B------:R-:W-:Y:S05]  /*14b0*/  BSYNC.RECONVERGENT B0 ;  /* 0x0000000000007941 */ /* 0x000fea0003800200 */
.L_x_33:
[----:B------:R-:W0:Y:S01]  /*14c0*/  LDS R5, [R7+0x10] ;  /* 0x0000100007057984 */ /* 0x000e220000000800 */
[-C--:B------:R-:W-:Y:S01]  /*14d0*/  FSETP.GEU.AND P0, PT, R17, R21.reuse, PT ;  /* 0x000000151100720b */ /* 0x080fe20003f0e000 */
[----:B------:R-:W-:Y:S01]  /*14e0*/  BSSY.RECONVERGENT B0, `(.L_x_36) ;  /* 0x0000015000007945 */ /* 0x000fe20003800200 */
[----:B------:R-:W-:Y:S01]  /*14f0*/  IADD3 R14, PT, PT, R9, 0x1, RZ ;  /* 0x00000001090e7810 */ /* 0x000fe20007ffe0ff */
[----:B------:R-:W1:Y:S01]  /*1500*/  LDS R0, [R7+0xc] ;  /* 0x00000c0007007984 */ /* 0x000e620000000800 */
        /* <DEDUP_REMOVED lines=14> */
.L_x_37:
[----:B------:R-:W-:Y:S01]  /*15f0*/  FMUL.FTZ R17, R18, R5 ;  /* 0x0000000512117220 */ /* 0x000fe20000410000 */
[----:B------:R-:W-:-:S03]  /*1600*/  FMUL.FTZ R4, R5, 0.5 ;  /* 0x3f00000005047820 */ /* 0x000fc60000410000 */
[----:B------:R-:W-:-:S04]  /*1610*/  FFMA R0, -R17, R17, R18 ;  /* 0x0000001111007223 */ /* 0x000fc80000000112 */
[----:B------:R-:W-:-:S07]  /*1620*/  FFMA R17, R0, R4, R17 ;  /* 0x0000000400117223 */ /* 0x000fce0000000011 */
.L_x_38:
[----:B------:R-:W-:Y:S05]  /*1630*/  BSYNC.RECONVERGENT B0 ;  /* 0x0000000000007941 */ /* 0x000fea0003800200 */
.L_x_36:
[----:B------:R-:W0:Y:S01]  /*1640*/  LDS R5, [R7+0x1c] ;  /* 0x00001c0007057984 */ /* 0x000e220000000800 */
[C---:B------:R-:W-:Y:S01]  /*1650*/  FSETP.GEU.AND P0, PT, R17.reuse, R21, PT ;  /* 0x000000151100720b */ /* 0x040fe20003f0e000 */
[----:B------:R-:W-:Y:S02]  /*1660*/  BSSY.RECONVERGENT B0, `(.L_x_39) ;  /* 0x0000015000007945 */ /* 0x000fe40003800200 */
[----:B------:R-:W1:Y:S01]  /*1670*/  LDS R0, [R7+0x18] ;  /* 0x0000180007007984 */ /* 0x000e620000000800 */
[----:B------:R-:W-:Y:S02]  /*1680*/  SEL R14, R14, R15, !P0 ;  /* 0x0000000f0e0e7207 */ /* 0x000fe40004000000 */
[----:B------:R-:W-:Y:S02]  /*1690*/  FSEL R21, R17, R21, !P0 ;  /* 0x0000001511157208 */ /* 0x000fe40004000000 */
[----:B------:R-:W-:Y:S01]  /*16a0*/  IADD3 R15, PT, PT, R9, 0x2, RZ ;  /* 0x00000002090f7810 */ /* 0x000fe20007ffe0ff */
        /* <DEDUP_REMOVED lines=12> */
.L_x_40:
[----:B------:R-:W-:Y:S01]  /*1770*/  FMUL.FTZ R17, R12, R5 ;  /* 0x000000050c117220 */ /* 0x000fe20000410000 */
[----:B------:R-:W-:-:S03]  /*1780*/  FMUL.FTZ R4, R5, 0.5 ;  /* 0x3f00000005047820 */ /* 0x000fc60000410000 */
[----:B------:R-:W-:-:S04]  /*1790*/  FFMA R0, -R17, R17, R12 ;  /* 0x0000001111007223 */ /* 0x000fc8000000010c */
[----:B------:R-:W-:-:S07]  /*17a0*/  FFMA R17, R0, R4, R17 ;  /* 0x0000000400117223 */ /* 0x000fce0000000011 */
.L_x_41:
[----:B------:R-:W-:Y:S05]  /*17b0*/  BSYNC.RECONVERGENT B0 ;  /* 0x0000000000007941 */ /* 0x000fea0003800200 */
.L_x_39:
[----:B------:R-:W0:Y:S01]  /*17c0*/  LDS R5, [R7+0x28] ;  /* 0x0000280007057984 */ /* 0x000e220000000800 */
[CC--:B------:R-:W-:Y:S01]  /*17d0*/  FSETP.GEU.AND P0, PT, R17.reuse, R21.reuse, PT ;  /* 0x000000151100720b */ /* 0x0c0fe20003f0e000 */
[----:B------:R-:W-:Y:S02]  /*17e0*/  BSSY.RECONVERGENT B0, `(.L_x_42) ;  /* 0x0000015000007945 */ /* 0x000fe40003800200 */
[----:B------:R1:W2:Y:S01]  /*17f0*/  LDS R0, [R7+0x24] ;  /* 0x0000240007007984 */ /* 0x0002a20000000800 */
[----:B------:R-:W-:Y:S02]  /*1800*/  FSEL R21, R17, R21, !P0 ;  /* 0x0000001511157208 */ /* 0x000fe40004000000 */
[----:B------:R-:W-:Y:S02]  /*1810*/  SEL R14, R15, R14, !P0 ;  /* 0x0000000e0f0e7207 */ /* 0x000fe40004000000 */
[----:B-1----:R-:W-:Y:S01]  /*1820*/  IADD3 R7, PT, PT, R9, 0x3, RZ ;  /* 0x0000000309077810 */ /* 0x002fe20007ffe0ff */
[----:B0-----:R-:W-:Y:S01]  /*1830*/  FADD R5, R10, -R5 ;  /* 0x800000050a057221 */ /* 0x001fe20000000000 */
[----:B--2---:R-:W-:-:S03]  /*1840*/  FADD R0, R11, -R0 ;  /* 0x800000000b007221 */ /* 0x004fc60000000000 */
        /* <DEDUP_REMOVED lines=10> */
.L_x_43:
[----:B------:R-:W-:Y:S01]  /*18f0*/  FMUL.FTZ R17, R12, R5 ;  /* 0x000000050c117220 */ /* 0x000fe20000410000 */
[----:B------:R-:W-:-:S03]  /*1900*/  FMUL.FTZ R4, R5, 0.5 ;  /* 0x3f00000005047820 */ /* 0x000fc60000410000 */
[----:B------:R-:W-:-:S04]  /*1910*/  FFMA R0, -R17, R17, R12 ;  /* 0x0000001111007223 */ /* 0x000fc8000000010c */
[----:B------:R-:W-:-:S07]  /*1920*/  FFMA R17, R0, R4, R17 ;  /* 0x0000000400117223 */ /* 0x000fce0000000011 */
.L_x_44:
[----:B------:R-:W-:Y:S05]  /*1930*/  BSYNC.RECONVERGENT B0 ;  /* 0x0000000000007941 */ /* 0x000fea0003800200 */
.L_x_42:
[-C--:B------:R-:W-:Y:S02]  /*1940*/  FSETP.GEU.AND P0, PT, R17, R21.reuse, PT ;  /* 0x000000151100720b */ /* 0x080fe40003f0e000 */
[----:B------:R-:W-:Y:S02]  /*1950*/  IADD3 R9, PT, PT, R9, 0x4, RZ ;  /* 0x0000000409097810 */ /* 0x000fe40007ffe0ff */
[----:B------:R-:W-:Y:S02]  /*1960*/  FSEL R21, R17, R21, !P0 ;  /* 0x0000001511157208 */ /* 0x000fe40004000000 */
[----:B------:R-:W-:-:S07]  /*1970*/  SEL R12, R7, R14, !P0 ;  /* 0x0000000e070c7207 */ /* 0x000fce0004000000 */
.L_x_32:
[----:B------:R-:W-:-:S13]  /*1980*/  ISETP.NE.AND P0, PT, R16, RZ, PT ;  /* 0x000000ff1000720c */ /* 0x000fda0003f05270 */
[----:B------:R-:W-:Y:S05]  /*1990*/  @!P0 BRA `(.L_x_5) ;  /* 0x0000000400348947 */ /* 0x000fea0003800000 */
[----:B------:R-:W-:-:S13]  /*19a0*/  ISETP.NE.AND P0, PT, R16, 0x1, PT ;  /* 0x000000011000780c */ /* 0x000fda0003f05270 */
        /* <DEDUP_REMOVED lines=17> */
.L_x_47:
[----:B------:R-:W-:Y:S01]  /*1ac0*/  FMUL.FTZ R17, R14, R5 ;  /* 0x000000050e117220 */ /* 0x000fe20000410000 */
[----:B------:R-:W-:-:S03]  /*1ad0*/  FMUL.FTZ R4, R5, 0.5 ;  /* 0x3f00000005047820 */ /* 0x000fc60000410000 */
[----:B------:R-:W-:-:S04]  /*1ae0*/  FFMA R0, -R17, R17, R14 ;  /* 0x0000001111007223 */ /* 0x000fc8000000010e */
[----:B------:R-:W-:-:S07]  /*1af0*/  FFMA R17, R0, R4, R17 ;  /* 0x0000000400117223 */ /* 0x000fce0000000011 */
.L_x_48:
[----:B------:R-:W-:Y:S05]  /*1b00*/  BSYNC.RECONVERGENT B0 ;  /* 0x0000000000007941 */ /* 0x000fea0003800200 */
.L_x_46:
[----:B------:R-:W0:Y:S01]  /*1b10*/  LDS R5, [R7+0x10] ;  /* 0x0000100007057984 */ /* 0x000e220000000800 */
[-C--:B------:R-:W-:Y:S01]  /*1b20*/  FSETP.GEU.AND P0, PT, R17, R21.reuse, PT ;  /* 0x000000151100720b */ /* 0x080fe20003f0e000 */
[----:B------:R-:W-:Y:S01]  /*1b30*/  BSSY.RECONVERGENT B0, `(.L_x_49) ;  /* 0x0000015000007945 */ /* 0x000fe20003800200 */
[----:B------:R-:W-:Y:S01]  /*1b40*/  VIADD R14, R9, 0x1 ;  /* 0x00000001090e7836 */ /* 0x000fe20000000000 */
[----:B------:R1:W2:Y:S01]  /*1b50*/  LDS R0, [R7+0xc] ;  /* 0x00000c0007007984 */ /* 0x0002a20000000800 */
[----:B------:R-:W-:Y:S02]  /*1b60*/  FSEL R21, R17, R21, !P0 ;  /* 0x0000001511157208 */ /* 0x000fe40004000000 */
[----:B-1----:R-:W-:Y:S01]  /*1b70*/  SEL R7, R9, R12, !P0 ;  /* 0x0000000c09077207 */ /* 0x002fe20004000000 */
        /* <DEDUP_REMOVED lines=12> */
.L_x_50:
[----:B------:R-:W-:Y:S01]  /*1c40*/  FMUL.FTZ R17, R16, R5 ;  /* 0x0000000510117220 */ /* 0x000fe20000410000 */
[----:B------:R-:W-:-:S03]  /*1c50*/  FMUL.FTZ R4, R5, 0.5 ;  /* 0x3f00000005047820 */ /* 0x000fc60000410000 */
[----:B------:R-:W-:-:S04]  /*1c60*/  FFMA R0, -R17, R17, R16 ;  /* 0x0000001111007223 */ /* 0x000fc80000000110 */
[----:B------:R-:W-:-:S07]  /*1c70*/  FFMA R17, R0, R4, R17 ;  /* 0x0000000400117223 */ /* 0x000fce0000000011 */
.L_x_51:
[----:B------:R-:W-:Y:S05]  /*1c80*/  BSYNC.RECONVERGENT B0 ;  /* 0x0000000000007941 */ /* 0x000fea0003800200 */
.L_x_49:
[-C--:B------:R-:W-:Y:S02]  /*1c90*/  FSETP.GEU.AND P0, PT, R17, R21.reuse, PT ;  /* 0x000000151100720b */ /* 0x080fe40003f0e000 */
[----:B------:R-:W-:Y:S02]  /*1ca0*/  IADD3 R9, PT, PT, R9, 0x2, RZ ;  /* 0x0000000209097810 */ /* 0x000fe40007ffe0ff */
[----:B------:R-:W-:Y:S02]  /*1cb0*/  FSEL R21, R17, R21, !P0 ;  /* 0x0000001511157208 */ /* 0x000fe40004000000 */
[----:B------:R-:W-:-:S07]  /*1cc0*/  SEL R12, R14, R7, !P0 ;  /* 0x000000070e0c7207 */ /* 0x000fce0004000000 */
.L_x_45:
[----:B------:R-:W-:-:S04]  /*1cd0*/  LOP3.LUT R13, R13, 0x1, RZ, 0xc0, !PT ;  /* 0x000000010d0d7812 */ /* 0x000fc800078ec0ff */
[----:B------:R-:W-:-:S13]  /*1ce0*/  ISETP.NE.U32.AND P0, PT, R13, 0x1, PT ;  /* 0x000000010d00780c */ /* 0x000fda0003f05070 */
[----:B------:R-:W-:Y:S05]  /*1cf0*/  @P0 BRA `(.L_x_5) ;  /* 0x00000000005c0947 */ /* 0x000fea0003800000 */
        /* <DEDUP_REMOVED lines=16> */
.L_x_53:
[----:B------:R-:W-:Y:S01]  /*1e00*/  FMUL.FTZ R17, R10, R5 ;  /* 0x000000050a117220 */ /* 0x000fe20000410000 */
[----:B------:R-:W-:-:S03]  /*1e10*/  FMUL.FTZ R4, R5, 0.5 ;  /* 0x3f00000005047820 */ /* 0x000fc60000410000 */
[----:B------:R-:W-:-:S04]  /*1e20*/  FFMA R0, -R17, R17, R10 ;  /* 0x0000001111007223 */ /* 0x000fc8000000010a */
[----:B------:R-:W-:-:S07]  /*1e30*/  FFMA R17, R0, R4, R17 ;  /* 0x0000000400117223 */ /* 0x000fce0000000011 */
.L_x_54:
[----:B------:R-:W-:Y:S05]  /*1e40*/  BSYNC.RECONVERGENT B0 ;  /* 0x0000000000007941 */ /* 0x000fea0003800200 */
.L_x_52:
[----:B------:R-:W-:-:S04]  /*1e50*/  FSETP.GEU.AND P0, PT, R17, R21, PT ;  /* 0x000000151100720b */ /* 0x000fc80003f0e000 */
[----:B------:R-:W-:-:S09]  /*1e60*/  SEL R12, R9, R12, !P0 ;  /* 0x0000000c090c7207 */ /* 0x000fd20004000000 */
.L_x_5:
[----:B------:R-:W0:Y:S02]  /*1e70*/  LDS R5, [R6+0x8] ;  /* 0x0000080006057984 */ /* 0x000e240000000800 */
[----:B0-----:R-:W-:-:S13]  /*1e80*/  ISETP.NE.AND P0, PT, R12, R5, PT ;  /* 0x000000050c00720c */ /* 0x001fda0003f05270 */
[----:B------:R-:W0:Y:S01]  /*1e90*/  @P0 LDC.64 R4, c[0x0][0x390] ;  /* 0x0000e400ff040b82 */ /* 0x000e220000000a00 */
[----:B------:R-:W-:-:S05]  /*1ea0*/  @P0 IMAD.MOV.U32 R7, RZ, RZ, 0x1 ;  /* 0x00000001ff070424 */ /* 0x000fca00078e00ff */
[----:B0-----:R-:W-:Y:S04]  /*1eb0*/  @P0 STG.E desc[UR6][R4.64], R7 ;  /* 0x0000000704000986 */ /* 0x001fe8000c101906 */
[----:B------:R-:W-:Y:S01]  /*1ec0*/  STG.E desc[UR6][R2.64+0x8], R12 ;  /* 0x0000080c02007986 */ /* 0x000fe2000c101906 */
[----:B------:R-:W-:Y:S05]  /*1ed0*/  EXIT ;  /* 0x000000000000794d */ /* 0x000fea0003800000 */
        .weak           $__internal_0_$__cuda_sm20_sqrt_rn_f32_slowpath
        .type           $__internal_0_$__cuda_sm20_sqrt_rn_f32_slowpath,@function
        .size           $__internal_0_$__cuda_sm20_sqrt_rn_f32_slowpath,(.L_x_85 - $__internal_0_$__cuda_sm20_sqrt_rn_f32_slowpath)
$__internal_0_$__cuda_sm20_sqrt_rn_f32_slowpath:
[----:B------:R-:W-:-:S13]  /*1ee0*/  LOP3.LUT P0, RZ, R0, 0x7fffffff, RZ, 0xc0, !PT ;  /* 0x7fffffff00ff7812 */ /* 0x000fda000780c0ff */
[----:B------:R-:W-:Y:S01]  /*1ef0*/  @!P0 MOV R17, R0 ;  /* 0x0000000000118202 */ /* 0x000fe20000000f00 */
[----:B------:R-:W-:Y:S06]  /*1f00*/  @!P0 BRA `(.L_x_55) ;  /* 0x0000000000408947 */ /* 0x000fec0003800000 */
[----:B------:R-:W-:-:S13]  /*1f10*/  FSETP.GEU.FTZ.AND P0, PT, R0, RZ, PT ;  /* 0x000000ff0000720b */ /* 0x000fda0003f1e000 */
[----:B------:R-:W-:Y:S01]  /*1f20*/  @!P0 MOV R17, 0x7fffffff ;  /* 0x7fffffff00118802 */ /* 0x000fe20000000f00 */
[----:B------:R-:W-:Y:S06]  /*1f30*/  @!P0 BRA `(.L_x_55) ;  /* 0x0000000000348947 */ /* 0x000fec0003800000 */
[----:B------:R-:W-:-:S13]  /*1f40*/  FSETP.GTU.FTZ.AND P0, PT, |R0|, +INF , PT ;  /* 0x7f8000000000780b */ /* 0x000fda0003f1c200 */
[----:B------:R-:W-:Y:S01]  /*1f50*/  @P0 FADD.FTZ R17, R0, 1 ;  /* 0x3f80000000110421 */ /* 0x000fe20000010000 */
[----:B------:R-:W-:Y:S06]  /*1f60*/  @P0 BRA `(.L_x_55) ;  /* 0x0000000000280947 */ /* 0x000fec0003800000 */
[----:B------:R-:W-:-:S13]  /*1f70*/  FSETP.NEU.FTZ.AND P0, PT, |R0|, +INF , PT ;  /* 0x7f8000000000780b */ /* 0x000fda0003f1d200 */
[----:B------:R-:W-:-:S04]  /*1f80*/  @P0 FFMA R20, R0, 1.84467440737095516160e+19, RZ ;  /* 0x5f80000000140823 */ /* 0x000fc800000000ff */
[----:B------:R-:W0:Y:S02]  /*1f90*/  @P0 MUFU.RSQ R19, R20 ;  /* 0x0000001400130308 */ /* 0x000e240000001400 */
[----:B0-----:R-:W-:Y:S01]  /*1fa0*/  @P0 FMUL.FTZ R5, R20, R19 ;  /* 0x0000001314050220 */ /* 0x001fe20000410000 */
[----:B------:R-:W-:-:S03]  /*1fb0*/  @P0 FMUL.FTZ R18, R19, 0.5 ;  /* 0x3f00000013120820 */ /* 0x000fc60000410000 */
[----:B------:R-:W-:-:S04]  /*1fc0*/  @P0 FADD.FTZ R17, -R5, -RZ ;  /* 0x800000ff05110221 */ /* 0x000fc80000010100 */
[----:B------:R-:W-:Y:S01]  /*1fd0*/  @P0 FFMA R22, R5, R17, R20 ;  /* 0x0000001105160223 */ /* 0x000fe20000000014 */
[----:B------:R-:W-:-:S03]  /*1fe0*/  @!P0 MOV R17, R0 ;  /* 0x0000000000118202 */ /* 0x000fc60000000f00 */
[----:B------:R-:W-:-:S04]  /*1ff0*/  @P0 FFMA R18, R22, R18, R5 ;  /* 0x0000001216120223 */ /* 0x000fc80000000005 */
[----:B------:R-:W-:-:S07]  /*2000*/  @P0 FMUL.FTZ R17, R18, 2.3283064365386962891e-10 ;  /* 0x2f80000012110820 */ /* 0x000fce0000410000 */
.L_x_55:
[----:B------:R-:W-:-:S04]  /*2010*/  HFMA2 R5, -RZ, RZ, 0, 0 ;  /* 0x00000000ff057431 */ /* 0x000fc800000001ff */
[----:B------:R-:W-:Y:S05]  /*2020*/  RET.REL.NODEC R4 `(_Z22device_reassign_pointsP5PointP8CentroidPiS3_S3_S3_) ;  /* 0xffffffdc04f47950 */ /* 0x000fea0003c3ffff */
.L_x_56:
[----:B------:R-:W-:-:S00]  /*2030*/  BRA `(.L_x_56) ;  /* 0xfffffffc00fc7947 */ /* 0x000fc0000383ffff */
[----:B------:R-:W-:-:S00]  /*2040*/  NOP ;  /* 0x0000000000007918 */ /* 0x000fc00000000000 */
        /* <DEDUP_REMOVED lines=11> */
.L_x_85:


//--------------------- .text._Z25device_compute_centroids1P5PointP8CentroidPiS3_S3_ --------------------------
	.section	.text._Z25device_compute_centroids1P5PointP8CentroidPiS3_S3_,"ax",@progbits
	.align	128
        .global         _Z25device_compute_centroids1P5PointP8CentroidPiS3_S3_
        .type           _Z25device_compute_centroids1P5PointP8CentroidPiS3_S3_,@function
        .size           _Z25device_compute_centroids1P5PointP8CentroidPiS3_S3_,(.L_x_87 - _Z25device_compute_centroids1P5PointP8CentroidPiS3_S3_)
        .other          _Z25device_compute_centroids1P5PointP8CentroidPiS3_S3_,@"STO_CUDA_ENTRY STV_DEFAULT"
_Z25device_compute_centroids1P5PointP8CentroidPiS3_S3_:
.text._Z25device_compute_centroids1P5PointP8CentroidPiS3_S3_:
[----:B------:R-:W-:Y:S08]  /*0000*/  LDC R1, c[0x0][0x37c] ;  /* 0x0000df00ff017b82 */ /* 0x000ff00000000800 */
[----:B------:R-:W0:Y:S01]  /*0010*/  LDC.64 R8, c[0x0][0x3a0] ;  /* 0x0000e800ff087b82 */ /* 0x000e220000000a00 */
[----:B------:R-:W0:Y:S02]  /*0020*/  LDCU.64 UR6, c[0x0][0x358] ;  /* 0x00006b00ff0677ac */ /* 0x000e240008000a00 */
[----:B0-----:R-:W2:Y:S05]  /*0030*/  LDG.E R8, desc[UR6][R8.64] ;  /* 0x0000000608087981 */ /* 0x001eaa000c1e1900 */
[----:B------:R-:W0:Y:S02]  /*0040*/  LDC.64 R4, c[0x0][0x398] ;  /* 0x0000e600ff047b82 */ /* 0x000e240000000a00 */
[----:B0-----:R-:W3:Y:S01]  /*0050*/  LDG.E R11, desc[UR6][R4.64] ;  /* 0x00000006040b7981 */ /* 0x001ee2000c1e1900 */
[----:B------:R-:W-:Y:S01]  /*0060*/  BSSY.RECONVERGENT B0, `(.L_x_57) ;  /* 0x00000b9000007945 */ /* 0x000fe20003800200 */
[----:B------:R-:W0:Y:S01]  /*0070*/  S2R R32, SR_CTAID.X ;  /* 0x0000000000207919 */ /* 0x000e220000002500 */
[----:B--2---:R-:W-:-:S02]  /*0080*/  IABS R13, R8 ;  /* 0x00000008000d7213 */ /* 0x004fc40000000000 */
[----:B------:R-:W-:Y:S02]  /*0090*/  IABS R9, R8 ;  /* 0x0000000800097213 */ /* 0x000fe40000000000 */
[----:B------:R-:W1:Y:S02]  /*00a0*/  I2F.RP R0, R13 ;  /* 0x0000000d00007306 */ /* 0x000e640000209400 */
[----:B------:R-:W-:-:S06]  /*00b0*/  IADD3 R9, PT, PT, RZ, -R9, RZ ;  /* 0x80000009ff097210 */ /* 0x000fcc0007ffe0ff */
[----:B-1----:R-:W1:Y:S01]  /*00c0*/  MUFU.RCP R0, R0 ;  /* 0x0000000000007308 */ /* 0x002e620000001000 */
[----:B---3--:R-:W-:Y:S02]  /*00d0*/  IABS R10, R11 ;  /* 0x0000000b000a7213 */ /* 0x008fe40000000000 */
[----:B-1----:R-:W-:Y:S02]  /*00e0*/  IADD3 R2, PT, PT, R0, 0xffffffe, RZ ;  /* 0x0ffffffe00027810 */ /* 0x002fe40007ffe0ff */
[----:B------:R-:W1:Y:S03]  /*00f0*/  S2R R0, SR_TID.X ;  /* 0x0000000000007919 */ /* 0x000e660000002100 */
[----:B------:R2:W3:Y:S02]  /*0100*/  F2I.FTZ.U32.TRUNC.NTZ R3, R2 ;  /* 0x0000000200037305 */ /* 0x0004e4000021f000 */
[----:B--2---:R-:W-:Y:S01]  /*0110*/  HFMA2 R2, -RZ, RZ, 0, 0 ;  /* 0x00000000ff027431 */ /* 0x004fe200000001ff */
[----:B---3--:R-:W-:-:S05]  /*0120*/  IADD3 R6, PT, PT, RZ, -R3, RZ ;  /* 0x80000003ff067210 */ /* 0x008fca0007ffe0ff */
[----:B------:R-:W-:Y:S02]  /*0130*/  IMAD R7, R6, R13, RZ ;  /* 0x0000000d06077224 */ /* 0x000fe400078e02ff */
[----:B------:R-:W2:Y:S02]  /*0140*/  S2R R6, SR_CgaCtaId ;  /* 0x0000000000067919 */ /* 0x000ea40000008800 */
[----:B------:R-:W-:Y:S01]  /*0150*/  IMAD.HI.U32 R3, R3, R7, R2 ;  /* 0x0000000703037227 */ /* 0x000fe200078e0002 */
[----:B------:R-:W-:-:S05]  /*0160*/  MOV R2, R9 ;  /* 0x0000000900027202 */ /* 0x000fca0000000f00 */
[----:B------:R-:W-:Y:S01]  /*0170*/  IMAD.HI.U32 R7, R3, R10, RZ ;  /* 0x0000000a03077227 */ /* 0x000fe200078e00ff */
[----:B------:R-:W-:-:S03]  /*0180*/  MOV R3, 0x400 ;  /* 0x0000040000037802 */ /* 0x000fc60000000f00 */
[----:B------:R-:W-:-:S05]  /*0190*/  IMAD R2, R7, R2, R10 ;  /* 0x0000000207027224 */ /* 0x000fca00078e020a */
[----:B------:R-:W-:-:S13]  /*01a0*/  ISETP.GT.U32.AND P1, PT, R13, R2, PT ;  /* 0x000000020d00720c */ /* 0x000fda0003f24070 */
[----:B------:R-:W-:Y:S01]  /*01b0*/  @!P1 IMAD.IADD R2, R2, 0x1, -R13 ;  /* 0x0000000102029824 */ /* 0x000fe200078e0a0d */
[----:B------:R-:W-:Y:S02]  /*01c0*/  @!P1 IADD3 R7, PT, PT, R7, 0x1, RZ ;  /* 0x0000000107079810 */ /* 0x000fe40007ffe0ff */
[----:B------:R-:W-:Y:S02]  /*01d0*/  ISETP.NE.AND P1, PT, R8, RZ, PT ;  /* 0x000000ff0800720c */ /* 0x000fe40003f25270 */
[----:B------:R-:W-:Y:S02]  /*01e0*/  ISETP.GE.U32.AND P0, PT, R2, R13, PT ;  /* 0x0000000d0200720c */ /* 0x000fe40003f06070 */
[----:B------:R-:W-:Y:S02]  /*01f0*/  LOP3.LUT R2, R11, R8, RZ, 0x3c, !PT ;  /* 0x000000080b027212 */ /* 0x000fe400078e3cff */
[----:B--2---:R-:W-:Y:S02]  /*0200*/  LEA R3, R6, R3, 0x18 ;  /* 0x0000000306037211 */ /* 0x004fe400078ec0ff */
[----:B------:R-:W-:-:S03]  /*0210*/  ISETP.GE.AND P2, PT, R2, RZ, PT ;  /* 0x000000ff0200720c */ /* 0x000fc60003f46270 */
[----:B-1----:R-:W-:-:S04]  /*0220*/  IMAD R2, R0, 0xc, R3 ;  /* 0x0000000c00027824 */ /* 0x002fc800078e0203 */
[----:B------:R-:W-:Y:S01]  /*0230*/  @P0 IADD3 R7, PT, PT, R7, 0x1, RZ ;  /* 0x0000000107070810 */ /* 0x000fe20007ffe0ff */
[----:B------:R1:W-:Y:S01]  /*0240*/  STS [R2], RZ ;  /* 0x000000ff02007388 */ /* 0x0003e20000000800 */
[----:B------:R-:W-:-:S03]  /*0250*/  ISETP.EQ.AND P0, PT, R0, RZ, PT ;  /* 0x000000ff0000720c */ /* 0x000fc60003f02270 */
[----:B------:R1:W-:Y:S01]  /*0260*/  STS [R2+0x4], RZ ;  /* 0x000004ff02007388 */ /* 0x0003e20000000800 */
[----:B------:R-:W-:Y:S02]  /*0270*/  @!P2 IADD3 R7, PT, PT, -R7, RZ, RZ ;  /* 0x000000ff0707a210 */ /* 0x000fe40007ffe1ff */
[----:B------:R-:W-:Y:S01]  /*0280*/  @!P1 LOP3.LUT R7, RZ, R8, RZ, 0x33, !PT ;  /* 0x00000008ff079212 */ /* 0x000fe200078e33ff */
[----:B------:R1:W-:Y:S01]  /*0290*/  STS [R2+0x8], RZ ;  /* 0x000008ff02007388 */ /* 0x0003e20000000800 */
[----:B------:R-:W-:Y:S02]  /*02a0*/  ISETP.EQ.AND P2, PT, R0, RZ, PT ;  /* 0x000000ff0000720c */ /* 0x000fe40003f42270 */
[C---:B------:R-:W-:Y:S01]  /*02b0*/  ISETP.GE.AND P1, PT, R7.reuse, RZ, PT ;  /* 0x000000ff0700720c */ /* 0x040fe20003f26270 */
[----:B------:R-:W-:-:S05]  /*02c0*/  IMAD R9, R7, R0, RZ ;  /* 0x0000000007097224 */ /* 0x000fca00078e02ff */
[----:B------:R-:W-:-:S07]  /*02d0*/  IADD3 R6, PT, PT, R7, R9, RZ ;  /* 0x0000000907067210 */ /* 0x000fce0007ffe0ff */
[----:B01----:R-:W-:Y:S05]  /*02e0*/  @!P1 BRA P2, `(.L_x_58) ;  /* 0x00000004002c9947 */ /* 0x003fea0001000000 */
[----:B------:R-:W-:-:S13]  /*02f0*/  ISETP.GE.AND P2, PT, R7, 0x1, PT ;  /* 0x000000010700780c */ /* 0x000fda0003f46270 */
[----:B------:R-:W-:Y:S05]  /*0300*/  @!P2 BRA `(.L_x_59) ;  /* 0x000000080038a947 */ /* 0x000fea0003800000 */
[C---:B------:R-:W-:Y:S01]  /*0310*/  VIADDMNMX R12, R9.reuse, 0x1, R6, !PT ;  /* 0x00000001090c7846 */ /* 0x040fe20007800106 */
[----:B------:R-:W-:Y:S01]  /*0320*/  BSSY.RECONVERGENT B1, `(.L_x_60) ;  /* 0x000001e000017945 */ /* 0x000fe20003800200 */
[----:B------:R-:W-:Y:S02]  /*0330*/  MOV R13, R9 ;  /* 0x00000009000d7202 */ /* 0x000fe40000000f00 */
[C---:B------:R-:W-:Y:S01]  /*0340*/  IADD3 R10, PT, PT, -R9.reuse, R12, RZ ;  /* 0x0000000c090a7210 */ /* 0x040fe20007ffe1ff */
[----:B------:R-:W-:-:S03]  /*0350*/  IMAD.IADD R11, R9, 0x1, -R12 ;  /* 0x00000001090b7824 */ /* 0x000fc600078e0a0c */
[----:B------:R-:W-:Y:S02]  /*0360*/  LOP3.LUT P3, R14, R10, 0x3, RZ, 0xc0, !PT ;  /* 0x000000030a0e7812 */ /* 0x000fe4000786c0ff */
[----:B------:R-:W-:-:S11]  /*0370*/  ISETP.GT.U32.AND P2, PT, R11, -0x4, PT ;  /* 0xfffffffc0b00780c */ /* 0x000fd60003f44070 */
[----:B------:R-:W-:Y:S05]  /*0380*/  @!P3 BRA `(.L_x_61) ;  /* 0x00000000005cb947 */ /* 0x000fea0003800000 */
[----:B------:R-:W0:Y:S01]  /*0390*/  LDC.64 R10, c[0x0][0x380] ;  /* 0x0000e000ff0a7b82 */ /* 0x000e220000000a00 */
[----:B------:R-:W-:Y:S02]  /*03a0*/  IADD3 R12, PT, PT, R8, R9, RZ ;  /* 0x00000009080c7210 */ /* 0x000fe40007ffe0ff */
[C---:B------:R-:W-:Y:S01]  /*03b0*/  IADD3 R13, PT, PT, R9.reuse, R14, RZ ;  /* 0x0000000e090d7210 */ /* 0x040fe20007ffe0ff */
[----:B0-----:R-:W-:-:S03]  /*03c0*/  IMAD.WIDE.U32 R10, R9, 0xc, R10 ;  /* 0x0000000c090a7825 */ /* 0x001fc600078e000a */
[----:B------:R-:W-:Y:S01]  /*03d0*/  IADD3 R16, P3, PT, R10, 0x8, RZ ;  /* 0x000000080a107810 */ /* 0x000fe20007f7e0ff */
[----:B------:R-:W-:Y:S01]  /*03e0*/  IMAD R10, R12, 0xc, RZ ;  /* 0x0000000c0c0a7824 */ /* 0x000fe200078e02ff */
[----:B------:R-:W-:Y:S02]  /*03f0*/  IADD3 R12, PT, PT, -R14, RZ, RZ ;  /* 0x000000ff0e0c7210 */ /* 0x000fe40007ffe1ff */
[----:B------:R-:W-:Y:S02]  /*0400*/  IADD3.X R21, PT, PT, RZ, R11, RZ, P3, !PT ;  /* 0x0000000bff157210 */ /* 0x000fe40001ffe4ff */
[----:B------:R-:W-:-:S07]  /*0410*/  IADD3 R14, PT, PT, R10, 0x8, R3 ;  /* 0x000000080a0e7810 */ /* 0x000fce0007ffe003 */
.L_x_62:
        /* <DEDUP_REMOVED lines=12> */
[----:B0-----:R-:W-:Y:S01]  /*04e0*/  IADD3 R14, PT, PT, R14, 0xc, RZ ;  /* 0x0000000c0e0e7810 */ /* 0x001fe20007ffe0ff */
[----:B------:R-:W-:Y:S06]  /*04f0*/  @P3 BRA `(.L_x_62) ;  /* 0xfffffffc00c83947 */ /* 0x000fec000383ffff */
.L_x_61:
[----:B------:R-:W-:Y:S05]  /*0500*/  BSYNC.RECONVERGENT B1 ;  /* 0x0000000000017941 */ /* 0x000fea0003800200 */
.L_x_60:
[----:B------:R-:W-:Y:S04]  /*0510*/  BSSY.RECONVERGENT B1, `(.L_x_63) ;  /* 0x0000027000017945 */ /* 0x000fe80003800200 */
[----:B------:R-:W-:Y:S05]  /*0520*/  @P2 BRA `(.L_x_64) ;  /* 0x0000000000942947 */ /* 0x000fea0003800000 */
[----:B------:R-:W0:Y:S01]  /*0530*/  LDC.64 R10, c[0x0][0x380] ;  /* 0x0000e000ff0a7b82 */ /* 0x000e220000000a00 */
[----:B------:R-:W-:-:S05]  /*0540*/  IADD3 R8, PT, PT, R8, R13, RZ ;  /* 0x0000000d08087210 */ /* 0x000fca0007ffe0ff */
[----:B------:R-:W-:-:S05]  /*0550*/  IMAD R8, R8, 0xc, RZ ;  /* 0x0000000c08087824 */ /* 0x000fca00078e02ff */
[----:B------:R-:W-:Y:S01]  /*0560*/  IADD3 R8, PT, PT, R8, 0x18, R3 ;  /* 0x0000001808087810 */ /* 0x000fe20007ffe003 */
[----:B0-----:R-:W-:-:S03]  /*0570*/  IMAD.WIDE.U32 R10, R13, 0xc, R10 ;  /* 0x0000000c0d0a7825 */ /* 0x001fc600078e000a */
[----:B------:R-:W-:-:S05]  /*0580*/  IADD3 R10, P2, PT, R10, 0x18, RZ ;  /* 0x000000180a0a7810 */ /* 0x000fca0007f5e0ff */
[----:B------:R-:W-:-:S08]  /*0590*/  IMAD.X R11, RZ, RZ, R11, P2 ;  /* 0x000000ffff0b7224 */ /* 0x000fd000010e060b */
.L_x_65:
        /* <DEDUP_REMOVED lines=13> */
[----:B------:R-:W-:Y:S02]  /*0670*/  ISETP.GE.AND P2, PT, R13, R6, PT ;  /* 0x000000060d00720c */ /* 0x000fe40003f46270 */
        /* <DEDUP_REMOVED lines=14> */
[----:B0-----:R-:W-:Y:S01]  /*0760*/  IADD3 R8, PT, PT, R8, 0x30, RZ ;  /* 0x0000003008087810 */ /* 0x001fe20007ffe0ff */
[----:B------:R-:W-:Y:S06]  /*0770*/  @!P2 BRA `(.L_x_65) ;  /* 0xfffffffc0088a947 */ /* 0x000fec000383ffff */
.L_x_64:
[----:B------:R-:W-:Y:S05]  /*0780*/  BSYNC.RECONVERGENT B1 ;  /* 0x0000000000017941 */ /* 0x000fea0003800200 */
.L_x_63:
[----:B------:R-:W-:Y:S05]  /*0790*/  BRA `(.L_x_59) ;  /* 0x0000000400147947 */ /* 0x000fea0003800000 */
.L_x_58:
[----:B------:R-:W-:-:S13]  /*07a0*/  ISETP.GE.AND P2, PT, R11, 0x1, PT ;  /* 0x000000010b00780c */ /* 0x000fda0003f46270 */
[----:B------:R-:W-:Y:S05]  /*07b0*/  @!P2 BRA `(.L_x_59) ;  /* 0x00000004000ca947 */ /* 0x000fea0003800000 */
[C---:B------:R-:W-:Y:S01]  /*07c0*/  ISETP.GE.U32.AND P3, PT, R11.reuse, 0x4, PT ;  /* 0x000000040b00780c */ /* 0x040fe20003f66070 */
[----:B------:R-:W-:Y:S01]  /*07d0*/  HFMA2 R13, -RZ, RZ, 0, 0 ;  /* 0x00000000ff0d7431 */ /* 0x000fe200000001ff */
[----:B------:R-:W-:-:S04]  /*07e0*/  LOP3.LUT R12, R11, 0x3, RZ, 0xc0, !PT ;  /* 0x000000030b0c7812 */ /* 0x000fc800078ec0ff */
[----:B------:R-:W-:-:S07]  /*07f0*/  ISETP.NE.AND P2, PT, R12, RZ, PT ;  /* 0x000000ff0c00720c */ /* 0x000fce0003f45270 */
[----:B------:R-:W-:Y:S06]  /*0800*/  @!P3 BRA `(.L_x_66) ;  /* 0x00000000009cb947 */ /* 0x000fec0003800000 */
[----:B------:R-:W0:Y:S01]  /*0810*/  LDCU.64 UR4, c[0x0][0x380] ;  /* 0x00007000ff0477ac */ /* 0x000e220008000a00 */
[----:B------:R-:W-:Y:S01]  /*0820*/  IMAD R15, R8, 0xc, R3 ;  /* 0x0000000c080f7824 */ /* 0x000fe200078e0203 */
[----:B------:R-:W-:-:S04]  /*0830*/  LOP3.LUT R13, R11, 0x7ffffffc, RZ, 0xc0, !PT ;  /* 0x7ffffffc0b0d7812 */ /* 0x000fc800078ec0ff */
[----:B------:R-:W-:Y:S01]  /*0840*/  IADD3 R15, PT, PT, R15, 0x18, RZ ;  /* 0x000000180f0f7810 */ /* 0x000fe20007ffe0ff */
[----:B------:R-:W-:Y:S01]  /*0850*/  IMAD.MOV R14, RZ, RZ, -R13 ;  /* 0x000000ffff0e7224 */ /* 0x000fe200078e0a0d */
[----:B0-----:R-:W-:-:S04]  /*0860*/  UIADD3 UR4, UP0, UPT, UR4, 0x18, URZ ;  /* 0x0000001804047890 */ /* 0x001fc8000ff1e0ff */
[----:B------:R-:W-:Y:S02]  /*0870*/  UIADD3.X UR5, UPT, UPT, URZ, UR5, URZ, UP0, !UPT ;  /* 0x00000005ff057290 */ /* 0x000fe400087fe4ff */
[----:B------:R-:W-:-:S04]  /*0880*/  MOV R10, UR4 ;  /* 0x00000004000a7c02 */ /* 0x000fc80008000f00 */
[----:B------:R-:W-:-:S07]  /*0890*/  MOV R11, UR5 ;  /* 0x00000005000b7c02 */ /* 0x000fce0008000f00 */
.L_x_67:
        /* <DEDUP_REMOVED lines=29> */
[----:B------:R-:W-:Y:S06]  /*0a70*/  @P3 BRA `(.L_x_67) ;  /* 0xfffffffc00883947 */ /* 0x000fec000383ffff */
.L_x_66:
[----:B------:R-:W-:Y:S05]  /*0a80*/  @!P2 BRA `(.L_x_59) ;  /* 0x000000000058a947 */ /* 0x000fea0003800000 */
[----:B------:R-:W0:Y:S01]  /*0a90*/  LDC.64 R10, c[0x0][0x380] ;  /* 0x0000e000ff0a7b82 */ /* 0x000e220000000a00 */
[----:B------:R-:W-:Y:S01]  /*0aa0*/  IMAD.IADD R8, R8, 0x1, R13 ;  /* 0x0000000108087824 */ /* 0x000fe200078e020d */
[----:B------:R-:W-:-:S03]  /*0ab0*/  IADD3 R12, PT, PT, -R12, RZ, RZ ;  /* 0x000000ff0c0c7210 */ /* 0x000fc60007ffe1ff */
[----:B------:R-:W-:-:S05]  /*0ac0*/  IMAD R8, R8, 0xc, RZ ;  /* 0x0000000c08087824 */ /* 0x000fca00078e02ff */
[----:B------:R-:W-:Y:S01]  /*0ad0*/  IADD3 R8, PT, PT, R8, 0x8, R3 ;  /* 0x0000000808087810 */ /* 0x000fe20007ffe003 */
[----:B0-----:R-:W-:-:S03]  /*0ae0*/  IMAD.WIDE.U32 R10, R13, 0xc, R10 ;  /* 0x0000000c0d0a7825 */ /* 0x001fc600078e000a */
[----:B------:R-:W-:-:S04]  /*0af0*/  IADD3 R14, P2, PT, R10, 0x8, RZ ;  /* 0x000000080a0e7810 */ /* 0x000fc80007f5e0ff */
[----:B------:R-:W-:-:S09]  /*0b00*/  IADD3.X R19, PT, PT, RZ, R11, RZ, P2, !PT ;  /* 0x0000000bff137210 */ /* 0x000fd200017fe4ff */
.L_x_68:
[----:B------:R-:W-:Y:S02]  /*0b10*/  MOV R10, R14 ;  /* 0x0000000e000a7202 */ /* 0x000fe40000000f00 */
[----:B------:R-:W-:-:S05]  /*0b20*/  MOV R11, R19 ;  /* 0x00000013000b7202 */ /* 0x000fca0000000f00 */
[----:B------:R-:W2:Y:S04]  /*0b30*/  LDG.E R13, desc[UR6][R10.64+-0x8] ;  /* 0xfffff8060a0d7981 */ /* 0x000ea8000c1e1900 */
[----:B------:R-:W3:Y:S04]  /*0b40*/  LDG.E R15, desc[UR6][R10.64+-0x4] ;  /* 0xfffffc060a0f7981 */ /* 0x000ee8000c1e1900 */
[----:B------:R-:W4:Y:S01]  /*0b50*/  LDG.E R17, desc[UR6][R10.64] ;  /* 0x000000060a117981 */ /* 0x000f22000c1e1900 */
[----:B------:R-:W-:Y:S02]  /*0b60*/  IADD3 R12, PT, PT, R12, 0x1, RZ ;  /* 0x000000010c0c7810 */ /* 0x000fe40007ffe0ff */
[----:B------:R-:W-:-:S02]  /*0b70*/  IADD3 R14, P3, PT, R10, 0xc, RZ ;  /* 0x0000000c0a0e7810 */ /* 0x000fc40007f7e0ff */
[----:B------:R-:W-:-:S03]  /*0b80*/  ISETP.NE.AND P2, PT, R12, RZ, PT ;  /* 0x000000ff0c00720c */ /* 0x000fc60003f45270 */
[----:B------:R-:W-:Y:S01]  /*0b90*/  IMAD.X R19, RZ, RZ, R11, P3 ;  /* 0x000000ffff137224 */ /* 0x000fe200018e060b */
[----:B--2---:R-:W-:Y:S04]  /*0ba0*/  STS [R8+-0x8], R13 ;  /* 0xfffff80d08007388 */ /* 0x004fe80000000800 */
[----:B---3--:R-:W-:Y:S04]  /*0bb0*/  STS [R8+-0x4], R15 ;  /* 0xfffffc0f08007388 */ /* 0x008fe80000000800 */
[----:B----4-:R0:W-:Y:S02]  /*0bc0*/  STS [R8], R17 ;  /* 0x0000001108007388 */ /* 0x0101e40000000800 */
[----:B0-----:R-:W-:Y:S01]  /*0bd0*/  IADD3 R8, PT, PT, R8, 0xc, RZ ;  /* 0x0000000c08087810 */ /* 0x001fe20007ffe0ff */
[----:B------:R-:W-:Y:S06]  /*0be0*/  @P2 BRA `(.L_x_68) ;  /* 0xfffffffc00c82947 */ /* 0x000fec000383ffff */
.L_x_59:
[----:B------:R-:W-:Y:S05]  /*0bf0*/  BSYNC.RECONVERGENT B0 ;  /* 0x0000000000007941 */ /* 0x000fea0003800200 */
.L_x_57:
[----:B------:R-:W-:Y:S06]  /*0c00*/  BAR.SYNC.DEFER_BLOCKING 0x0 ;  /* 0x0000000000007b1d */ /* 0x000fec0000010000 */
[----:B------:R-:W-:Y:S05]  /*0c10*/  @!P1 BRA P0, `(.L_x_69) ;  /* 0x0000001400249947 */ /* 0x000fea0000000000 */
[----:B------:R-:W-:-:S13]  /*0c20*/  ISETP.GE.AND P0, PT, R7, 0x1, PT ;  /* 0x000000010700780c */ /* 0x000fda0003f06270 */
[----:B------:R-:W-:Y:S05]  /*0c30*/  @!P0 BRA `(.L_x_70) ;  /* 0x0000000400788947 */ /* 0x000fea0003800000 */
[C---:B------:R-:W-:Y:S01]  /*0c40*/  VIADDMNMX R4, R9.reuse, 0x1, R6, !PT ;  /* 0x0000000109047846 */ /* 0x040fe20007800106 */
[----:B------:R-:W-:Y:S03]  /*0c50*/  BSSY.RECONVERGENT B0, `(.L_x_71) ;  /* 0x000001e000007945 */ /* 0x000fe60003800200 */
[CC--:B------:R-:W-:Y:S02]  /*0c60*/  IADD3 R3, PT, PT, -R9.reuse, R4.reuse, RZ ;  /* 0x0000000409037210 */ /* 0x0c0fe40007ffe1ff */
[----:B------:R-:W-:Y:S02]  /*0c70*/  IADD3 R4, PT, PT, R9, -R4, RZ ;  /* 0x8000000409047210 */ /* 0x000fe40007ffe0ff */
[----:B------:R-:W-:Y:S02]  /*0c80*/  LOP3.LUT P1, R8, R3, 0x3, RZ, 0xc0, !PT ;  /* 0x0000000303087812 */ /* 0x000fe4000782c0ff */
[----:B------:R-:W-:-:S11]  /*0c90*/  ISETP.GT.U32.AND P0, PT, R4, -0x4, PT ;  /* 0xfffffffc0400780c */ /* 0x000fd60003f04070 */
[----:B------:R-:W-:Y:S05]  /*0ca0*/  @!P1 BRA `(.L_x_72) ;  /* 0x0000000000609947 */ /* 0x000fea0003800000 */
[----:B------:R-:W0:Y:S01]  /*0cb0*/  LDC.64 R4, c[0x0][0x380] ;  /* 0x0000e000ff047b82 */ /* 0x000e220000000a00 */
[----:B------:R-:W-:Y:S01]  /*0cc0*/  IADD3 R3, PT, PT, -R8, RZ, RZ ;  /* 0x000000ff08037210 */ /* 0x000fe20007ffe1ff */
[C---:B0-----:R-:W-:Y:S01]  /*0cd0*/  IMAD.WIDE.U32 R4, R9.reuse, 0xc, R4 ;  /* 0x0000000c09047825 */ /* 0x041fe200078e0004 */
[----:B------:R-:W-:Y:S02]  /*0ce0*/  IADD3 R9, PT, PT, R9, R8, RZ ;  /* 0x0000000809097210 */ /* 0x000fe40007ffe0ff */
[----:B------:R-:W-:-:S05]  /*0cf0*/  IADD3 R4, P1, PT, R4, 0x8, RZ ;  /* 0x0000000804047810 */ /* 0x000fca0007f3e0ff */
[----:B------:R-:W-:-:S08]  /*0d00*/  IMAD.X R5, RZ, RZ, R5, P1 ;  /* 0x000000ffff057224 */ /* 0x000fd000008e0605 */
.L_x_73:
[----:B0-----:R-:W2:Y:S02]  /*0d10*/  LDG.E R7, desc[UR6][R4.64] ;  /* 0x0000000604077981 */ /* 0x001ea4000c1e1900 */
[----:B--2---:R-:W-:-:S13]  /*0d20*/  ISETP.NE.AND P1, PT, R7, R32, PT ;  /* 0x000000200700720c */ /* 0x004fda0003f25270 */
[----:B------:R-:W2:Y:S04]  /*0d30*/  @!P1 LDG.E R7, desc[UR6][R4.64+-0x8] ;  /* 0xfffff80604079981 */ /* 0x000ea8000c1e1900 */
[----:B------:R-:W3:Y:S01]  /*0d40*/  @!P1 LDG.E R10, desc[UR6][R4.64+-0x4] ;  /* 0xfffffc06040a9981 */ /* 0x000ee2000c1e1900 */
[----:B------:R-:W-:-:S03]  /*0d50*/  IADD3 R3, PT, PT, R3, 0x1, RZ ;  /* 0x0000000103037810 */ /* 0x000fc60007ffe0ff */
[----:B------:R-:W-:Y:S01]  /*0d60*/  @!P1 LDS R8, [R2] ;  /* 0x0000000002089984 */ /* 0x000fe20000000800 */
[----:B------:R-:W-:-:S03]  /*0d70*/  ISETP.NE.AND P2, PT, R3, RZ, PT ;  /* 0x000000ff0300720c */ /* 0x000fc60003f45270 */
[----:B------:R-:W-:Y:S04]  /*0d80*/  @!P1 LDS R11, [R2+0x4] ;  /* 0x00000400020b9984 */ /* 0x000fe80000000800 */
[----:B------:R-:W0:Y:S02]  /*0d90*/  @!P1 LDS R12, [R2+0x8] ;  /* 0x00000800020c9984 */ /* 0x000e240000000800 */
[----:B0-----:R-:W-:-:S05]  /*0da0*/  @!P1 IADD3 R13, PT, PT, R12, 0x1, RZ ;  /* 0x000000010c0d9810 */ /* 0x001fca0007ffe0ff */
[----:B------:R0:W-:Y:S01]  /*0db0*/  @!P1 STS [R2+0x8], R13 ;  /* 0x0000080d02009388 */ /* 0x0001e20000000800 */
[----:B--2---:R-:W-:Y:S01]  /*0dc0*/  @!P1 FADD R7, R7, R8 ;  /* 0x0000000807079221 */ /* 0x004fe20000000000 */
[----:B---3--:R-:W-:-:S04]  /*0dd0*/  @!P1 FADD R11, R10, R11 ;  /* 0x0000000b0a0b9221 */ /* 0x008fc80000000000 */
[----:B------:R0:W-:Y:S04]  /*0de0*/  @!P1 STS [R2], R7 ;  /* 0x0000000702009388 */ /* 0x0001e80000000800 */
[----:B------:R0:W-:Y:S01]  /*0df0*/  @!P1 STS [R2+0x4], R11 ;  /* 0x0000040b02009388 */ /* 0x0001e20000000800 */
[----:B------:R-:W-:-:S04]  /*0e00*/  IADD3 R4, P1, PT, R4, 0xc, RZ ;  /* 0x0000000c04047810 */ /* 0x000fc80007f3e0ff */
[----:B------:R-:W-:Y:S01]  /*0e10*/  IADD3.X R5, PT, PT, RZ, R5, RZ, P1, !PT ;  /* 0x00000005ff057210 */ /* 0x000fe20000ffe4ff */
[----:B------:R-:W-:Y:S08]  /*0e20*/  @P2 BRA `(.L_x_73) ;  /* 0xfffffffc00b82947 */ /* 0x000ff0000383ffff */
.L_x_72:
[----:B------:R-:W-:Y:S05]  /*0e30*/  BSYNC.RECONVERGENT B0 ;  /* 0x0000000000007941 */ /* 0x000fea0003800200 */
.L_x_71:
[----:B------:R-:W-:Y:S05]  /*0e40*/  @P0 BRA `(.L_x_70) ;  /* 0x0000000000f40947 */ /* 0x000fea0003800000 */
[----:B------:R-:W1:Y:S02]  /*0e50*/  LDC.64 R4, c[0x0][0x380] ;  /* 0x0000e000ff047b82 */ /* 0x000e640000000a00 */
[----:B-1----:R-:W-:-:S03]  /*0e60*/  IMAD.WIDE.U32 R4, R9, 0xc, R4 ;  /* 0x0000000c09047825 */ /* 0x002fc600078e0004 */
[----:B------:R-:W-:-:S04]  /*0e70*/  IADD3 R4, P0, PT, R4, 0x18, RZ ;  /* 0x0000001804047810 */ /* 0x000fc80007f1e0ff */
[----:B------:R-:W-:-:S09]  /*0e80*/  IADD3.X R5, PT, PT, RZ, R5, RZ, P0, !PT ;  /* 0x00000005ff057210 */ /* 0x000fd200007fe4ff */
.L_x_74:
[----:B---3--:R-:W2:Y:S04]  /*0e90*/  LDG.E R3, desc[UR6][R4.64+-0x10] ;  /* 0xfffff00604037981 */ /* 0x008ea8000c1e1900 */
[----:B0-----:R-:W3:Y:S04]  /*0ea0*/  LDG.E R7, desc[UR6][R4.64+-0x4] ;  /* 0xfffffc0604077981 */ /* 0x001ee8000c1e1900 */
[----:B------:R-:W4:Y:S04]  /*0eb0*/  LDG.E R15, desc[UR6][R4.64+0x8] ;  /* 0x00000806040f7981 */ /* 0x000f28000c1e1900 */
[----:B------:R-:W5:Y:S01]  /*0ec0*/  LDG.E R17, desc[UR6][R4.64+0x14] ;  /* 0x0000140604117981 */ /* 0x000f62000c1e1900 */
[----:B--2---:R-:W-:-:S13]  /*0ed0*/  ISETP.NE.AND P0, PT, R3, R32, PT ;  /* 0x000000200300720c */ /* 0x004fda0003f05270 */
[----:B------:R-:W2:Y:S04]  /*0ee0*/  @!P0 LDG.E R11, desc[UR6][R4.64+-0x18] ;  /* 0xffffe806040b8981 */ /* 0x000ea8000c1e1900 */
[----:B------:R-:W2:Y:S01]  /*0ef0*/  @!P0 LDG.E R13, desc[UR6][R4.64+-0x14] ;  /* 0xffffec06040d8981 */ /* 0x000ea2000c1e1900 */
[-C--:B---3--:R-:W-:Y:S02]  /*0f00*/  ISETP.NE.AND P1, PT, R7, R32.reuse, PT ;  /* 0x000000200700720c */ /* 0x088fe40003f25270 */
[-C--:B----4-:R-:W-:Y:S01]  /*0f10*/  ISETP.NE.AND P2, PT, R15, R32.reuse, PT ;  /* 0x000000200f00720c */ /* 0x090fe20003f45270 */
[----:B------:R-:W-:Y:S01]  /*0f20*/  @!P0 LDS R12, [R2] ;  /* 0x00000000020c8984 */ /* 0x000fe20000000800 */
[----:B-----5:R-:W-:-:S03]  /*0f30*/  ISETP.NE.AND P3, PT, R17, R32, PT ;  /* 0x000000201100720c */ /* 0x020fc60003f65270 */
[----:B------:R-:W-:Y:S04]  /*0f40*/  @!P0 LDS R14, [R2+0x4] ;  /* 0x00000400020e8984 */ /* 0x000fe80000000800 */
[----:B------:R-:W0:Y:S04]  /*0f50*/  @!P0 LDS R15, [R2+0x8] ;  /* 0x00000800020f8984 */ /* 0x000e280000000800 */
[----:B------:R-:W3:Y:S04]  /*0f60*/  @!P1 LDG.E R16, desc[UR6][R4.64+-0xc] ;  /* 0xfffff40604109981 */ /* 0x000ee8000c1e1900 */
[----:B------:R-:W4:Y:S04]  /*0f70*/  @!P1 LDG.E R18, desc[UR6][R4.64+-0x8] ;  /* 0xfffff80604129981 */ /* 0x000f28000c1e1900 */
[----:B------:R-:W5:Y:S04]  /*0f80*/  @!P2 LDG.E R10, desc[UR6][R4.64] ;  /* 0x00000006040aa981 */ /* 0x000f68000c1e1900 */
[----:B------:R-:W5:Y:S04]  /*0f90*/  @!P2 LDG.E R8, desc[UR6][R4.64+0x4] ;  /* 0x000004060408a981 */ /* 0x000f68000c1e1900 */
[----:B------:R-:W5:Y:S04]  /*0fa0*/  @!P3 LDG.E R3, desc[UR6][R4.64+0xc] ;  /* 0x00000c060403b981 */ /* 0x000f68000c1e1900 */
[----:B------:R1:W5:Y:S01]  /*0fb0*/  @!P3 LDG.E R7, desc[UR6][R4.64+0x10] ;  /* 0x000010060407b981 */ /* 0x000362000c1e1900 */
[----:B------:R-:W-:-:S02]  /*0fc0*/  IADD3 R9, PT, PT, R9, 0x4, RZ ;  /* 0x0000000409097810 */ /* 0x000fc40007ffe0ff */
[----:B0-----:R-:W-:-:S05]  /*0fd0*/  @!P0 IADD3 R15, PT, PT, R15, 0x1, RZ ;  /* 0x000000010f0f8810 */ /* 0x001fca0007ffe0ff */
[----:B------:R-:W-:Y:S01]  /*0fe0*/  @!P0 STS [R2+0x8], R15 ;  /* 0x0000080f02008388 */ /* 0x000fe20000000800 */
[----:B--2---:R-:W-:-:S03]  /*0ff0*/  @!P0 FADD R11, R11, R12 ;  /* 0x0000000c0b0b8221 */ /* 0x004fc60000000000 */
[----:B------:R-:W0:Y:S01]  /*1000*/  @!P1 LDS R12, [R2+0x8] ;  /* 0x00000800020c9984 */ /* 0x000e220000000800 */
[----:B------:R-:W-:-:S03]  /*1010*/  @!P0 FADD R13, R13, R14 ;  /* 0x0000000e0d0d8221 */ /* 0x000fc60000000000 */
[----:B------:R-:W-:Y:S04]  /*1020*/  @!P0 STS [R2], R11 ;  /* 0x0000000b02008388 */ /* 0x000fe80000000800 */
[----:B------:R-:W-:Y:S01]  /*1030*/  @!P0 STS [R2+0x4], R13 ;  /* 0x0000040d02008388 */ /* 0x000fe20000000800 */
[----:B-1----:R-:W-:-:S03]  /*1040*/  IADD3 R4, P0, PT, R4, 0x30, RZ ;  /* 0x0000003004047810 */ /* 0x002fc60007f1e0ff */
[----:B------:R-:W3:Y:S01]  /*1050*/  @!P1 LDS R17, [R2] ;  /* 0x0000000002119984 */ /* 0x000ee20000000800 */
[----:B------:R-:W-:-:S03]  /*1060*/  IADD3.X R5, PT, PT, RZ, R5, RZ, P0, !PT ;  /* 0x00000005ff057210 */ /* 0x000fc600007fe4ff */
[----:B------:R-:W4:Y:S01]  /*1070*/  @!P1 LDS R19, [R2+0x4] ;  /* 0x0000040002139984 */ /* 0x000f220000000800 */
[----:B0-----:R-:W-:-:S05]  /*1080*/  @!P1 VIADD R21, R12, 0x1 ;  /* 0x000000010c159836 */ /* 0x001fca0000000000 */
[----:B------:R-:W-:Y:S04]  /*1090*/  @!P1 STS [R2+0x8], R21 ;  /* 0x0000081502009388 */ /* 0x000fe80000000800 */
[----:B------:R-:W0:Y:S01]  /*10a0*/  @!P2 LDS R12, [R2+0x8] ;  /* 0x00000800020ca984 */ /* 0x000e220000000800 */
[----:B---3--:R-:W-:Y:S01]  /*10b0*/  @!P1 FADD R17, R16, R17 ;  /* 0x0000001110119221 */ /* 0x008fe20000000000 */
[----:B----4-:R-:W-:-:S04]  /*10c0*/  @!P1 FADD R19, R18, R19 ;  /* 0x0000001312139221 */ /* 0x010fc80000000000 */
[----:B------:R-:W-:Y:S04]  /*10d0*/  @!P1 STS [R2], R17 ;  /* 0x0000001102009388 */ /* 0x000fe80000000800 */
[----:B------:R-:W-:Y:S01]  /*10e0*/  @!P1 STS [R2+0x4], R19 ;  /* 0x0000041302009388 */ /* 0x000fe20000000800 */
[----:B------:R-:W-:-:S03]  /*10f0*/  ISETP.GE.AND P1, PT, R9, R6, PT ;  /* 0x000000060900720c */ /* 0x000fc60003f26270 */
[----:B------:R-:W5:Y:S04]  /*1100*/  @!P2 LDS R11, [R2] ;  /* 0x00000000020ba984 */ /* 0x000f680000000800 */
[----:B------:R-:W1:Y:S01]  /*1110*/  @!P2 LDS R13, [R2+0x4] ;  /* 0x00000400020da984 */ /* 0x000e620000000800 */
[----:B0-----:R-:W-:-:S05]  /*1120*/  @!P2 IADD3 R15, PT, PT, R12, 0x1, RZ ;  /* 0x000000010c0fa810 */ /* 0x001fca0007ffe0ff */
[----:B------:R-:W-:Y:S04]  /*1130*/  @!P2 STS [R2+0x8], R15 ;  /* 0x0000080f0200a388 */ /* 0x000fe80000000800 */
[----:B------:R-:W0:Y:S01]  /*1140*/  @!P3 LDS R12, [R2+0x8] ;  /* 0x00000800020cb984 */ /* 0x000e220000000800 */
[----:B-----5:R-:W-:Y:S01]  /*1150*/  @!P2 FADD R11, R10, R11 ;  /* 0x0000000b0a0ba221 */ /* 0x020fe20000000000 */
[----:B-1----:R-:W-:-:S04]  /*1160*/  @!P2 FADD R13, R8, R13 ;  /* 0x0000000d080da221 */ /* 0x002fc80000000000 */
[----:B------:R-:W-:Y:S04]  /*1170*/  @!P2 STS [R2], R11 ;  /* 0x0000000b0200a388 */ /* 0x000fe80000000800 */
[----:B------:R-:W-:Y:S04]  /*1180*/  @!P2 STS [R2+0x4], R13 ;  /* 0x0000040d0200a388 */ /* 0x000fe80000000800 */
[----:B------:R-:W1:Y:S04]  /*1190*/  @!P3 LDS R8, [R2] ;  /* 0x000000000208b984 */ /* 0x000e680000000800 */
[----:B------:R-:W2:Y:S01]  /*11a0*/  @!P3 LDS R10, [R2+0x4] ;  /* 0x00000400020ab984 */ /* 0x000ea20000000800 */
[----:B0-----:R-:W-:-:S05]  /*11b0*/  @!P3 IADD3 R17, PT, PT, R12, 0x1, RZ ;  /* 0x000000010c11b810 */ /* 0x001fca0007ffe0ff */
[----:B------:R3:W-:Y:S01]  /*11c0*/  @!P3 STS [R2+0x8], R17 ;  /* 0x000008110200b388 */ /* 0x0007e20000000800 */
[----:B-1----:R-:W-:Y:S01]  /*11d0*/  @!P3 FADD R3, R3, R8 ;  /* 0x000000080303b221 */ /* 0x002fe20000000000 */
[----:B--2---:R-:W-:-:S04]  /*11e0*/  @!P3 FADD R7, R7, R10 ;  /* 0x0000000a0707b221 */ /* 0x004fc80000000000 */
[----:B------:R3:W-:Y:S04]  /*11f0*/  @!P3 STS [R2], R3 ;  /* 0x000000030200b388 */ /* 0x0007e80000000800 */
[----:B------:R3:W-:Y:S01]  /*1200*/  @!P3 STS [R2+0x4], R7 ;  /* 0x000004070200b388 */ /* 0x0007e20000000800 */
[----:B------:R-:W-:Y:S05]  /*1210*/  @!P1 BRA `(.L_x_74) ;  /* 0xfffffffc001c9947 */ /* 0x000fea000383ffff */
.L_x_70:
[----:B------:R-:W-:Y:S05]  /*1220*/  WARPSYNC.ALL ;  /* 0x0000000000007948 */ /* 0x000fea0003800000 */
[----:B------:R-:W-:Y:S01]  /*1230*/  BAR.SYNC.DEFER_BLOCKING 0x0 ;  /* 0x0000000000007b1d */ /* 0x000fe20000010000 */
[----:B------:R-:W-:-:S13]  /*1240*/  ISETP.NE.AND P0, PT, R0, RZ, PT ;  /* 0x000000ff0000720c */ /* 0x000fda0003f05270 */
[----:B------:R-:W-:Y:S05]  /*1250*/  @P0 EXIT ;  /* 0x000000000000094d */ /* 0x000fea0003800000 */
[----:B------:R-:W1:Y:S01]  /*1260*/  S2UR UR5, SR_CgaCtaId ;  /* 0x00000000000579c3 */ /* 0x000e620000008800 */
[----:B------:R-:W-:Y:S02]  /*1270*/  UMOV UR4, 0x400 ;  /* 0x0000040000047882 */ /* 0x000fe40000000000 */
[----:B-1----:R-:W-:-:S09]  /*1280*/  ULEA UR4, UR5, UR4, 0x18 ;  /* 0x0000000405047291 */ /* 0x002fd2000f8ec0ff */
[----:B------:R-:W-:Y:S04]  /*1290*/  LDS.128 R28, [UR4] ;  /* 0x00000004ff1c7984 */ /* 0x000fe80008000c00 */
[----:B0-----:R-:W0:Y:S04]  /*12a0*/  LDS.128 R8, [UR4] ;  /* 0x00000004ff087984 */ /* 0x001e280008000c00 */
[----:B------:R-:W1:Y:S04]  /*12b0*/  LDS.128 R12, [UR4+0x10] ;  /* 0x00001004ff0c7984 */ /* 0x000e680008000c00 */
[----:B---3--:R-:W2:Y:S04]  /*12c0*/  LDS.128 R16, [UR4+0x20] ;  /* 0x00002004ff107984 */ /* 0x008ea80008000c00 */
[----:B------:R-:W3:Y:S04]  /*12d0*/  LDS.128 R20, [UR4+0x30] ;  /* 0x00003004ff147984 */ /* 0x000ee80008000c00 */
[----:B------:R-:W4:Y:S04]  /*12e0*/  LDS.128 R24, [UR4+0x40] ;  /* 0x00004004ff187984 */ /* 0x000f280008000c00 */
[----:B------:R-:W5:Y:S01]  /*12f0*/  LDS.128 R4, [UR4+0x50] ;  /* 0x00005004ff047984 */ /* 0x000f620008000c00 */
[----:B0-----:R-:W-:Y:S01]  /*1300*/  FADD R8, R28, R8 ;  /* 0x000000081c087221 */ /* 0x001fe20000000000 */
[----:B------:R-:W-:-:S03]  /*1310*/  FADD R9, R29, R9 ;  /* 0x000000091d097221 */ /* 0x000fc60000000000 */
[----:B------:R-:W-:Y:S01]  /*1320*/  FADD R11, R11, R8 ;  /* 0x000000080b0b7221 */ /* 0x000fe20000000000 */
[----:B-1----:R-:W-:Y:S01]  /*1330*/  IADD3 R10, PT, PT, R13, R30, R10 ;  /* 0x0000001e0d0a7210 */ /* 0x002fe20007ffe00a */
[----:B------:R-:W-:Y:S02]  /*1340*/  FADD R12, R9, R12 ;  /* 0x0000000c090c7221 */ /* 0x000fe40000000000 */
[----:B------:R-:W-:Y:S01]  /*1350*/  FADD R14, R11, R14 ;  /* 0x0000000e0b0e7221 */ /* 0x000fe20000000000 */
[----:B--2---:R-:W-:Y:S01]  /*1360*/  IADD3 R16, PT, PT, R19, R10, R16 ;  /* 0x0000000a13107210 */ /* 0x004fe20007ffe010 */
[----:B------:R-:W-:Y:S01]  /*1370*/  FADD R3, R15, R12 ;  /* 0x0000000c0f037221 */ /* 0x000fe20000000000 */
[----:B------:R-:W0:Y:S01]  /*1380*/  LDS.128 R8, [UR4+0x60] ;  /* 0x00006004ff087984 */ /* 0x000e220008000c00 */
[----:B------:R-:W-:Y:S02]  /*1390*/  FADD R17, R14, R17 ;  /* 0x000000110e117221 */ /* 0x000fe40000000000 */
[----:B------:R-:W-:Y:S01]  /*13a0*/  FADD R18, R3, R18 ;  /* 0x0000001203127221 */ /* 0x000fe20000000000 */
[----:B------:R-:W1:Y:S01]  /*13b0*/  LDS.128 R12, [UR4+0x70] ;  /* 0x00007004ff0c7984 */ /* 0x000e620008000c00 */
[----:B---3--:R-:W-:Y:S01]  /*13c0*/  FADD R20, R17, R20 ;  /* 0x0000001411147221 */ /* 0x008fe20000000000 */
[----:B----4-:R-:W-:Y:S01]  /*13d0*/  IADD3 R22, PT, PT, R25, R16, R22 ;  /* 0x0000001019167210 */ /* 0x010fe20007ffe016 */
[----:B------:R-:W-:-:S02]  /*13e0*/  FADD R21, R18, R21 ;  /* 0x0000001512157221 */ /* 0x000fc40000000000 */
[----:B------:R-:W-:Y:S01]  /*13f0*/  FADD R23, R23, R20 ;  /* 0x0000001417177221 */ /* 0x000fe20000000000 */
[----:B------:R-:W2:Y:S01]  /*1400*/  LDS.128 R16, [UR4+0x80] ;  /* 0x00008004ff107984 */ /* 0x000ea20008000c00 */
[----:B------:R-:W-:Y:S01]  /*1410*/  FADD R24, R21, R24 ;  /* 0x0000001815187221 */ /* 0x000fe20000000000 */
[----:B-----5:R-:W-:Y:S01]  /*1420*/  IADD3 R28, PT, PT, R7, R22, R4 ;  /* 0x00000016071c7210 */ /* 0x020fe20007ffe004 */
[----:B------:R-:W-:Y:S02]  /*1430*/  FADD R2, R23, R26 ;  /* 0x0000001a17027221 */ /* 0x000fe40000000000 */
[----:B------:R-:W-:Y:S01]  /*1440*/  FADD R3, R27, R24 ;  /* 0x000000181b037221 */ /* 0x000fe20000000000 */
[----:B------:R-:W3:Y:S01]  /*1450*/  LDS.128 R20, [UR4+0x90] ;  /* 0x00009004ff147984 */ /* 0x000ee20008000c00 */
[----:B------:R-:W-:Y:S02]  /*1460*/  FADD R2, R2, R5 ;  /* 0x0000000502027221 */ /* 0x000fe40000000000 */
[----:B------:R-:W-:Y:S01]  /*1470*/  FADD R3, R3, R6 ;  /* 0x0000000603037221 */ /* 0x000fe20000000000 */
[----:B------:R-:W4:Y:S04]  /*1480*/  LDS.128 R24, [UR4+0xa0] ;  /* 0x0000a004ff187984 */ /* 0x000f280008000c00 */
[----:B------:R-:W5:Y:S04]  /*1490*/  LDS.128 R4, [UR4+0xb0] ;  /* 0x0000b004ff047984 */ /* 0x000f680008000c00 */
[----:B------:R-:W-:Y:S04]  /*14a0*/  STS.64 [UR4], R2 ;  /* 0x00000002ff007988 */ /* 0x000fe80008000a04 */
[----:B------:R-:W-:Y:S01]  /*14b0*/  STS [UR4+0x8], R28 ;  /* 0x0000081cff007988 */ /* 0x000fe20008000804 */
[----:B0-----:R-:W-:Y:S01]  /*14c0*/  FADD R8, R2, R8 ;  /* 0x0000000802087221 */ /* 0x001fe20000000000 */
[----:B------:R-:W-:-:S03]  /*14d0*/  FADD R9, R3, R9 ;  /* 0x0000000903097221 */ /* 0x000fc60000000000 */
[----:B------:R-:W-:Y:S01]  /*14e0*/  FADD R11, R11, R8 ;  /* 0x000000080b0b7221 */ /* 0x000fe20000000000 */
[----:B-1----:R-:W-:Y:S01]  /*14f0*/  FADD R12, R9, R12 ;  /* 0x0000000c090c7221 */ /* 0x002fe20000000000 */
[----:B------:R-:W-:Y:S02]  /*1500*/  IADD3 R10, PT, PT, R13, R28, R10 ;  /* 0x0000001c0d0a7210 */ /* 0x000fe40007ffe00a */
[----:B------:R-:W-:Y:S01]  /*1510*/  FADD R14, R11, R14 ;  /* 0x0000000e0b0e7221 */ /* 0x000fe20000000000 */
[----:B------:R-:W-:Y:S01]  /*1520*/  FADD R15, R15, R12 ;  /* 0x0000000c0f0f7221 */ /* 0x000fe20000000000 */
[----:B--2---:R-:W-:Y:S02]  /*1530*/  IADD3 R10, PT, PT, R19, R10, R16 ;  /* 0x0000000a130a7210 */ /* 0x004fe40007ffe010 */
[----:B------:R-:W-:Y:S01]  /*1540*/  FADD R17, R14, R17 ;  /* 0x000000110e117221 */ /* 0x000fe20000000000 */
[----:B------:R-:W-:Y:S02]  /*1550*/  FADD R18, R15, R18 ;  /* 0x000000120f127221 */ /* 0x000fe40000000000 */
[----:B------:R-:W0:Y:S01]  /*1560*/  LDS.128 R12, [UR4+0xc0] ;  /* 0x0000c004ff0c7984 */ /* 0x000e220008000c00 */
[----:B---3--:R-:W-:Y:S01]  /*1570*/  FADD R20, R17, R20 ;  /* 0x0000001411147221 */ /* 0x008fe20000000000 */
[----:B------:R-:W-:-:S02]  /*1580*/  FADD R21, R18, R21 ;  /* 0x0000001512157221 */ /* 0x000fc40000000000 */
[----:B------:R-:W-:Y:S01]  /*1590*/  LDS.128 R16, [UR4+0xe0] ;  /* 0x0000e004ff107984 */ /* 0x000fe20008000c00 */
[----:B----4-:R-:W-:Y:S01]  /*15a0*/  IADD3 R22, PT, PT, R25, R10, R22 ;  /* 0x0000000a19167210 */ /* 0x010fe20007ffe016 */
[----:B------:R-:W-:Y:S01]  /*15b0*/  FADD R23, R23, R20 ;  /* 0x0000001417177221 */ /* 0x000fe20000000000 */
[----:B------:R-:W-:Y:S01]  /*15c0*/  FADD R24, R21, R24 ;  /* 0x0000001815187221 */ /* 0x000fe20000000000 */
[----:B------:R-:W1:Y:S01]  /*15d0*/  LDS.128 R8, [UR4+0xd0] ;  /* 0x0000d004ff087984 */ /* 0x000e620008000c00 */
[----:B-----5:R-:W-:Y:S01]  /*15e0*/  IADD3 R29, PT, PT, R7, R22, R4 ;  /* 0x00000016071d7210 */ /* 0x020fe20007ffe004 */
[----:B------:R-:W-:Y:S01]  /*15f0*/  FADD R26, R23, R26 ;  /* 0x0000001a171a7221 */ /* 0x000fe20000000000 */
[----:B------:R-:W-:Y:S01]  /*1600*/  FADD R27, R27, R24 ;  /* 0x000000181b1b7221 */ /* 0x000fe20000000000 */
[----:B------:R-:W2:Y:S02]  /*1610*/  LDS.128 R20, [UR4+0xf0] ;  /* 0x0000f004ff147984 */ /* 0x000ea40008000c00 */
[----:B------:R-:W-:Y:S01]  /*1620*/  FADD R4, R26, R5 ;  /* 0x000000051a047221 */ /* 0x000fe20000000000 */
[----:B------:R-:W-:Y:S01]  /*1630*/  FADD R5, R27, R6 ;  /* 0x000000061b057221 */ /* 0x000fe20000000000 */
[----:B------:R-:W-:Y:S04]  /*1640*/  STS [UR4+0x8], R29 ;  /* 0x0000081dff007988 */ /* 0x000fe80008000804 */
[----:B------:R-:W3:Y:S04]  /*1650*/  LDS.128 R24, [UR4+0x100] ;  /* 0x00010004ff187984 */ /* 0x000ee80008000c00 */
[----:B------:R-:W-:Y:S01]  /*1660*/  STS.64 [UR4], R4 ;  /* 0x00000004ff007988 */ /* 0x000fe20008000a04 */
[----:B0-----:R-:W-:Y:S01]  /*1670*/  FADD R12, R4, R12 ;  /* 0x0000000c040c7221 */ /* 0x001fe20000000000 */
[----:B------:R-:W-:-:S03]  /*1680*/  FADD R13, R5, R13 ;  /* 0x0000000d050d7221 */ /* 0x000fc60000000000 */
[----:B------:R-:W-:Y:S01]  /*1690*/  FADD R15, R15, R12 ;  /* 0x0000000c0f0f7221 */ /* 0x000fe20000000000 */
[----:B-1----:R-:W-:-:S03]  /*16a0*/  FADD R8, R13, R8 ;  /* 0x000000080d087221 */ /* 0x002fc60000000000 */
[----:B------:R-:W-:Y:S01]  /*16b0*/  FADD R10, R15, R10 ;  /* 0x0000000a0f0a7221 */ /* 0x000fe20000000000 */
[----:B------:R-:W-:Y:S01]  /*16c0*/  IADD3 R6, PT, PT, R9, R29, R14 ;  /* 0x0000001d09067210 */ /* 0x000fe20007ffe00e */
[----:B------:R-:W-:Y:S01]  /*16d0*/  FADD R7, R11, R8 ;  /* 0x000000080b077221 */ /* 0x000fe20000000000 */
[----:B------:R-:W0:Y:S01]  /*16e0*/  LDS.128 R12, [UR4+0x110] ;  /* 0x00011004ff0c7984 */ /* 0x000e220008000c00 */
[----:B------:R-:W-:Y:S01]  /*16f0*/  FADD R17, R10, R17 ;  /* 0x000000110a117221 */ /* 0x000fe20000000000 */
[----:B------:R-:W-:Y:S01]  /*1700*/  IADD3 R6, PT, PT, R19, R6, R16 ;  /* 0x0000000613067210 */ /* 0x000fe20007ffe010 */
[----:B------:R-:W-:Y:S01]  /*1710*/  FADD R18, R7, R18 ;  /* 0x0000001207127221 */ /* 0x000fe20000000000 */
[----:B------:R-:W1:Y:S01]  /*1720*/  LDS.128 R8, [UR4+0x120] ;  /* 0x00012004ff087984 */ /* 0x000e620008000c00 */
[----:B--2---:R-:W-:Y:S02]  /*1730*/  FADD R20, R17, R20 ;  /* 0x0000001411147221 */ /* 0x004fe40000000000 */
[----:B------:R-:W-:Y:S01]  /*1740*/  FADD R21, R18, R21 ;  /* 0x0000001512157221 */ /* 0x000fe20000000000 */
[----:B---3--:R-:W-:Y:S01]  /*1750*/  IADD3 R6, PT, PT, R25, R6, R22 ;  /* 0x0000000619067210 */ /* 0x008fe20007ffe016 */
[----:B------:R-:W2:Y:S01]  /*1760*/  LDS.128 R16, [UR4+0x130] ;  /* 0x00013004ff107984 */ /* 0x000ea20008000c00 */
[----:B------:R-:W-:Y:S01]  /*1770*/  FADD R23, R23, R20 ;  /* 0x0000001417177221 */ /* 0x000fe20000000000 */
[----:B------:R-:W-:-:S03]  /*1780*/  FADD R24, R21, R24 ;  /* 0x0000001815187221 */ /* 0x000fc60000000000 */
[----:B------:R-:W-:Y:S01]  /*1790*/  FADD R2, R23, R26 ;  /* 0x0000001a17027221 */ /* 0x000fe20000000000 */
[----:B------:R-:W-:Y:S01]  /*17a0*/  FADD R3, R27, R24 ;  /* 0x000000181b037221 */ /* 0x000fe20000000000 */
[----:B------:R-:W3:Y:S04]  /*17b0*/  LDS.128 R20, [UR4+0x140] ;  /* 0x00014004ff147984 */ /* 0x000ee80008000c00 */
[----:B------:R-:W4:Y:S01]  /*17c0*/  LDS.128 R24, [UR4+0x150] ;  /* 0x00015004ff187984 */ /* 0x000f220008000c00 */
[----:B0-----:R-:W-:Y:S01]  /*17d0*/  FADD R2, R2, R13 ;  /* 0x0000000d02027221 */ /* 0x001fe20000000000 */
[----:B------:R-:W-:Y:S01]  /*17e0*/  FADD R3, R3, R14 ;  /* 0x0000000e03037221 */ /* 0x000fe20000000000 */
[----:B------:R-:W-:Y:S02]  /*17f0*/  IADD3 R30, PT, PT, R15, R6, R12 ;  /* 0x000000060f1e7210 */ /* 0x000fe40007ffe00c */
[----:B-1----:R-:W-:Y:S01]  /*1800*/  FADD R8, R2, R8 ;  /* 0x0000000802087221 */ /* 0x002fe20000000000 */
[----:B------:R-:W-:Y:S01]  /*1810*/  FADD R9, R3, R9 ;  /* 0x0000000903097221 */ /* 0x000fe20000000000 */
[----:B------:R-:W0:Y:S02]  /*1820*/  LDS.128 R12, [UR4+0x160] ;  /* 0x00016004ff0c7984 */ /* 0x000e240008000c00 */
[----:B------:R-:W-:Y:S01]  /*1830*/  FADD R11, R11, R8 ;  /* 0x000000080b0b7221 */ /* 0x000fe20000000000 */
[----:B--2---:R-:W-:Y:S01]  /*1840*/  FADD R16, R9, R16 ;  /* 0x0000001009107221 */ /* 0x004fe20000000000 */
[----:B------:R-:W1:Y:S01]  /*1850*/  LDS.128 R4, [UR4+0x170] ;  /* 0x00017004ff047984 */ /* 0x000e620008000c00 */
[----:B------:R-:W-:Y:S01]  /*1860*/  IADD3 R17, PT, PT, R17, R30, R10 ;  /* 0x0000001e11117210 */ /* 0x000fe20007ffe00a */
[----:B------:R-:W-:Y:S01]  /*1870*/  FADD R18, R11, R18 ;  /* 0x000000120b127221 */ /* 0x000fe20000000000 */
[----:B------:R-:W-:Y:S01]  /*1880*/  FADD R19, R19, R16 ;  /* 0x0000001013137221 */ /* 0x000fe20000000000 */
[----:B------:R-:W2:Y:S02]  /*1890*/  LDS.128 R8, [UR4+0x180] ;  /* 0x00018004ff087984 */ /* 0x000ea40008000c00 */
[----:B---3--:R-:W-:Y:S01]  /*18a0*/  FADD R21, R18, R21 ;  /* 0x0000001512157221 */ /* 0x008fe20000000000 */
[----:B------:R-:W-:Y:S01]  /*18b0*/  FADD R22, R19, R22 ;  /* 0x0000001613167221 */ /* 0x000fe20000000000 */
[----:B------:R3:W-:Y:S02]  /*18c0*/  STS.64 [UR4], R2 ;  /* 0x00000002ff007988 */ /* 0x0007e40008000a04 */
[----:B----4-:R-:W-:Y:S01]  /*18d0*/  FADD R24, R21, R24 ;  /* 0x0000001815187221 */ /* 0x010fe20000000000 */
[----:B------:R-:W-:Y:S01]  /*18e0*/  FADD R25, R22, R25 ;  /* 0x0000001916197221 */ /* 0x000fe20000000000 */
[----:B------:R-:W-:Y:S02]  /*18f0*/  STS [UR4+0x8], R30 ;  /* 0x0000081eff007988 */ /* 0x000fe40008000804 */
[----:B------:R-:W-:Y:S01]  /*1900*/  FADD R27, R27, R24 ;  /* 0x000000181b1b7221 */ /* 0x000fe20000000000 */
[----:B---3--:R-:W-:-:S02]  /*1910*/  IADD3 R2, PT, PT, R23, R17, R20 ;  /* 0x0000001117027210 */ /* 0x008fc40007ffe014 */
[----:B------:R-:W3:Y:S04]  /*1920*/  LDS.128 R16, [UR4+0x190] ;  /* 0x00019004ff107984 */ /* 0x000ee80008000c00 */
[----:B------:R-:W4:Y:S01]  /*1930*/  LDS.128 R20, [UR4+0x1a0] ;  /* 0x0001a004ff147984 */ /* 0x000f220008000c00 */
[----:B0-----:R-:W-:Y:S01]  /*1940*/  FADD R14, R27, R14 ;  /* 0x0000000e1b0e7221 */ /* 0x001fe20000000000 */
[----:B------:R-:W-:Y:S01]  /*1950*/  FADD R12, R25, R12 ;  /* 0x0000000c190c7221 */ /* 0x000fe20000000000 */
[----:B------:R-:W-:Y:S02]  /*1960*/  IADD3 R26, PT, PT, R13, R2, R26 ;  /* 0x000000020d1a7210 */ /* 0x000fe40007ffe01a */
[----:B-1----:R-:W-:Y:S01]  /*1970*/  FADD R2, R14, R5 ;  /* 0x000000050e027221 */ /* 0x002fe20000000000 */
[----:B------:R-:W-:Y:S01]  /*1980*/  FADD R3, R15, R12 ;  /* 0x0000000c0f037221 */ /* 0x000fe20000000000 */
[----:B------:R-:W-:Y:S01]  /*1990*/  IADD3 R26, PT, PT, R7, R26, R4 ;  /* 0x0000001a071a7210 */ /* 0x000fe20007ffe004 */
[----:B------:R-:W0:Y:S01]  /*19a0*/  LDS.128 R12, [UR4+0x1b0] ;  /* 0x0001b004ff0c7984 */ /* 0x000e220008000c00 */
[----:B--2---:R-:W-:Y:S01]  /*19b0*/  FADD R8, R2, R8 ;  /* 0x0000000802087221 */ /* 0x004fe20000000000 */
[----:B------:R-:W-:-:S02]  /*19c0*/  FADD R3, R3, R6 ;  /* 0x0000000603037221 */ /* 0x000fc40000000000 */
[----:B------:R-:W-:Y:S01]  /*19d0*/  STS [UR4+0x8], R26 ;  /* 0x0000081aff007988 */ /* 0x000fe20008000804 */
[----:B------:R-:W-:Y:S01]  /*19e0*/  FADD R7, R11, R8 ;  /* 0x000000080b077221 */ /* 0x000fe20000000000 */
[----:B------:R-:W-:Y:S02]  /*19f0*/  FADD R5, R3, R9 ;  /* 0x0000000903057221 */ /* 0x000fe40000000000 */
[----:B------:R-:W-:Y:S01]  /*1a00*/  STS.64 [UR4], R2 ;  /* 0x00000002ff007988 */ /* 0x000fe20008000a04 */
[----:B---3--:R-:W-:Y:S01]  /*1a10*/  IADD3 R17, PT, PT, R17, R26, R10 ;  /* 0x0000001a11117210 */ /* 0x008fe20007ffe00a */
[----:B------:R-:W-:Y:S02]  /*1a20*/  FADD R16, R5, R16 ;  /* 0x0000001005107221 */ /* 0x000fe40000000000 */
[----:B------:R-:W1:Y:S01]  /*1a30*/  LDS.128 R8, [UR4+0x1c0] ;  /* 0x0001c004ff087984 */ /* 0x000e620008000c00 */
[----:B------:R-:W-:Y:S01]  /*1a40*/  FADD R18, R7, R18 ;  /* 0x0000001207127221 */ /* 0x000fe20000000000 */
[----:B----4-:R-:W-:Y:S01]  /*1a50*/  IADD3 R24, PT, PT, R23, R17, R20 ;  /* 0x0000001117187210 */ /* 0x010fe20007ffe014 */
[----:B------:R-:W-:Y:S01]  /*1a60*/  FADD R23, R19, R16 ;  /* 0x0000001013177221 */ /* 0x000fe20000000000 */
[----:B------:R-:W2:Y:S01]  /*1a70*/  LDS.128 R4, [UR4+0x1d0] ;  /* 0x0001d004ff047984 */ /* 0x000ea20008000c00 */
[----:B------:R-:W-:-:S02]  /*1a80*/  FADD R21, R18, R21 ;  /* 0x0000001512157221 */ /* 0x000fc40000000000 */
[----:B------:R-:W-:Y:S01]  /*1a90*/  FADD R22, R23, R22 ;  /* 0x0000001617167221 */ /* 0x000fe20000000000 */
[----:B------:R-:W3:Y:S03]  /*1aa0*/  LDS.128 R16, [UR4+0x1e0] ;  /* 0x0001e004ff107984 */ /* 0x000ee60008000c00 */
[----:B0-----:R-:W-:Y:S01]  /*1ab0*/  FADD R13, R22, R13 ;  /* 0x0000000d160d7221 */ /* 0x001fe20000000000 */
[----:B------:R-:W-:Y:S02]  /*1ac0*/  FADD R12, R21, R12 ;  /* 0x0000000c150c7221 */ /* 0x000fe40000000000 */
[----:B------:R-:W0:Y:S02]  /*1ad0*/  LDS.128 R20, [UR4+0x1f0] ;  /* 0x0001f004ff147984 */ /* 0x000e240008000c00 */
[----:B------:R-:W-:Y:S01]  /*1ae0*/  FADD R15, R15, R12 ;  /* 0x0000000c0f0f7221 */ /* 0x000fe20000000000 */
[----:B-1----:R-:W-:-:S03]  /*1af0*/  FADD R8, R13, R8 ;  /* 0x000000080d087221 */ /* 0x002fc60000000000 */
[----:B------:R-:W-:Y:S01]  /*1b00*/  FADD R2, R15, R10 ;  /* 0x0000000a0f027221 */ /* 0x000fe20000000000 */
[----:B------:R-:W-:Y:S01]  /*1b10*/  IADD3 R14, PT, PT, R9, R24, R14 ;  /* 0x00000018090e7210 */ /* 0x000fe20007ffe00e */
[----:B------:R-:W-:Y:S02]  /*1b20*/  FADD R3, R11, R8 ;  /* 0x000000080b037221 */ /* 0x000fe40000000000 */
[----:B--2---:R-:W-:Y:S01]  /*1b30*/  FADD R2, R2, R5 ;  /* 0x0000000502027221 */ /* 0x004fe20000000000 */
[----:B------:R-:W1:Y:S01]  /*1b40*/  LDS.128 R8, [UR4+0x200] ;  /* 0x00020004ff087984 */ /* 0x000e620008000c00 */
[----:B------:R-:W-:Y:S01]  /*1b50*/  IADD3 R27, PT, PT, R7, R14, R4 ;  /* 0x0000000e071b7210 */ /* 0x000fe20007ffe004 */
[----:B------:R-:W-:Y:S01]  /*1b60*/  FADD R3, R3, R6 ;  /* 0x0000000603037221 */ /* 0x000fe20000000000 */
[----:B---3--:R-:W-:Y:S01]  /*1b70*/  FADD R16, R2, R16 ;  /* 0x0000001002107221 */ /* 0x008fe20000000000 */
[----:B------:R-:W2:Y:S02]  /*1b80*/  LDS.128 R4, [UR4+0x210] ;  /* 0x00021004ff047984 */ /* 0x000ea40008000c00 */
[----:B------:R-:W-:Y:S01]  /*1b90*/  FADD R17, R3, R17 ;  /* 0x0000001103117221 */ /* 0x000fe20000000000 */
[----:B------:R-:W-:Y:S01]  /*1ba0*/  FADD R19, R19, R16 ;  /* 0x0000001013137221 */ /* 0x000fe20000000000 */
[----:B------:R-:W3:Y:S04]  /*1bb0*/  LDS.128 R12, [UR4+0x220] ;  /* 0x00022004ff0c7984 */ /* 0x000ee80008000c00 */
[----:B------:R-:W-:Y:S04]  /*1bc0*/  STS [UR4+0x8], R27 ;  /* 0x0000081bff007988 */ /* 0x000fe80008000804 */
[----:B------:R-:W-:Y:S01]  /*1bd0*/  STS.64 [UR4], R2 ;  /* 0x00000002ff007988 */ /* 0x000fe20008000a04 */
[----:B0-----:R-:W-:Y:S01]  /*1be0*/  FADD R20, R17, R20 ;  /* 0x0000001411147221 */ /* 0x001fe20000000000 */
[----:B------:R-:W-:Y:S01]  /*1bf0*/  FADD R22, R19, R22 ;  /* 0x0000001613167221 */ /* 0x000fe20000000000 */
[----:B------:R-:W-:-:S02]  /*1c00*/  IADD3 R18, PT, PT, R21, R27, R18 ;  /* 0x0000001b15127210 */ /* 0x000fc40007ffe012 */
[----:B------:R-:W-:Y:S01]  /*1c10*/  FADD R23, R23, R20 ;  /* 0x0000001417177221 */ /* 0x000fe20000000000 */
[----:B-1----:R-:W-:-:S03]  /*1c20*/  FADD R9, R22, R9 ;  /* 0x0000000916097221 */ /* 0x002fc60000000000 */
[----:B------:R-:W-:Y:S01]  /*1c30*/  FADD R10, R23, R10 ;  /* 0x0000000a170a7221 */ /* 0x000fe20000000000 */
[----:B------:R-:W-:Y:S01]  /*1c40*/  IADD3 R31, PT, PT, R11, R18, R8 ;  /* 0x000000120b1f7210 */ /* 0x000fe20007ffe008 */
[----:B------:R-:W-:Y:S01]  /*1c50*/  LDS.128 R20, [UR4+0x250] ;  /* 0x00025004ff147984 */ /* 0x000fe20008000c00 */
[----:B--2---:R-:W-:Y:S01]  /*1c60*/  FADD R4, R9, R4 ;  /* 0x0000000409047221 */ /* 0x004fe20000000000 */
[----:B------:R-:W-:Y:S02]  /*1c70*/  FADD R5, R10, R5 ;  /* 0x000000050a057221 */ /* 0x000fe40000000000 */
[----:B------:R-:W0:Y:S01]  /*1c80*/  LDS.128 R16, [UR4+0x230] ;  /* 0x00023004ff107984 */ /* 0x000e220008000c00 */
[----:B------:R-:W-:Y:S01]  /*1c90*/  FADD R7, R7, R4 ;  /* 0x0000000407077221 */ /* 0x000fe20000000000 */
[----:B---3--:R-:W-:Y:S01]  /*1ca0*/  FADD R12, R5, R12 ;  /* 0x0000000c050c7221 */ /* 0x008fe20000000000 */
[----:B------:R-:W-:Y:S01]  /*1cb0*/  IADD3 R31, PT, PT, R13, R31, R6 ;  /* 0x0000001f0d1f7210 */ /* 0x000fe20007ffe006 */
[----:B------:R-:W1:Y:S01]  /*1cc0*/  LDS.128 R8, [UR4+0x240] ;  /* 0x00024004ff087984 */ /* 0x000e620008000c00 */
[----:B------:R-:W-:Y:S01]  /*1cd0*/  FADD R14, R7, R14 ;  /* 0x0000000e070e7221 */ /* 0x000fe20000000000 */
[----:B------:R-:W-:-:S02]  /*1ce0*/  FADD R15, R15, R12 ;  /* 0x0000000c0f0f7221 */ /* 0x000fc40000000000 */
[----:B------:R-:W2:Y:S02]  /*1cf0*/  LDS.128 R4, [UR4+0x260] ;  /* 0x00026004ff047984 */ /* 0x000ea40008000c00 */
[----:B0-----:R-:W-:Y:S01]  /*1d00*/  FADD R25, R15, R18 ;  /* 0x000000120f197221 */ /* 0x001fe20000000000 */
[----:B------:R-:W-:Y:S02]  /*1d10*/  FADD R24, R14, R17 ;  /* 0x000000110e187221 */ /* 0x000fe40000000000 */
[----:B------:R-:W0:Y:S01]  /*1d20*/  LDS.128 R12, [UR4+0x270] ;  /* 0x00027004ff0c7984 */ /* 0x000e220008000c00 */
[----:B-1----:R-:W-:Y:S01]  /*1d30*/  FADD R9, R25, R9 ;  /* 0x0000000919097221 */ /* 0x002fe20000000000 */
[----:B------:R-:W-:Y:S02]  /*1d40*/  FADD R8, R24, R8 ;  /* 0x0000000818087221 */ /* 0x000fe40000000000 */
[----:B------:R-:W-:Y:S01]  /*1d50*/  STS.64 [UR4], R24 ;  /* 0x00000018ff007988 */ /* 0x000fe20008000a04 */
[----:B------:R-:W-:Y:S01]  /*1d60*/  FADD R20, R9, R20 ;  /* 0x0000001409147221 */ /* 0x000fe20000000000 */
[----:B------:R-:W-:-:S03]  /*1d70*/  FADD R11, R11, R8 ;  /* 0x000000080b0b7221 */ /* 0x000fc60000000000 */
[----:B------:R-:W-:Y:S01]  /*1d80*/  FADD R23, R23, R20 ;  /* 0x0000001417177221 */ /* 0x000fe20000000000 */
[----:B------:R-:W-:Y:S01]  /*1d90*/  IADD3 R20, PT, PT, R19, R31, R16 ;  /* 0x0000001f13147210 */ /* 0x000fe20007ffe010 */
[----:B------:R-:W-:Y:S01]  /*1da0*/  FADD R22, R11, R22 ;  /* 0x000000160b167221 */ /* 0x000fe20000000000 */
[----:B------:R-:W1:Y:S01]  /*1db0*/  LDS.128 R16, [UR4+0x280] ;  /* 0x00028004ff107984 */ /* 0x000e620008000c00 */
[----:B--2---:R-:W-:Y:S01]  /*1dc0*/  FADD R6, R23, R6 ;  /* 0x0000000617067221 */ /* 0x004fe20000000000 */
[----:B------:R-:W-:Y:S01]  /*1dd0*/  IADD3 R21, PT, PT, R21, R20, R10 ;  /* 0x0000001415157210 */ /* 0x000fe20007ffe00a */
[----:B------:R-:W-:Y:S01]  /*1de0*/  FADD R5, R22, R5 ;  /* 0x0000000516057221 */ /* 0x000fe20000000000 */
[----:B------:R-:W2:Y:S02]  /*1df0*/  LDS.128 R8, [UR4+0x290] ;  /* 0x00029004ff087984 */ /* 0x000ea40008000c00 */
[----:B------:R-:W-:Y:S02]  /*1e00*/  IADD3 R21, PT, PT, R7, R21, R4 ;  /* 0x0000001507157210 */ /* 0x000fe40007ffe004 */
[----:B------:R-:W-:Y:S01]  /*1e10*/  STS [UR4+0x8], R20 ;  /* 0x00000814ff007988 */ /* 0x000fe20008000804 */
[----:B0-----:R-:W-:Y:S01]  /*1e20*/  FADD R12, R5, R12 ;  /* 0x0000000c050c7221 */ /* 0x001fe20000000000 */
[----:B------:R-:W-:-:S02]  /*1e30*/  FADD R13, R6, R13 ;  /* 0x0000000d060d7221 */ /* 0x000fc40000000000 */
[----:B------:R-:W0:Y:S01]  /*1e40*/  LDS.128 R4, [UR4+0x2a0] ;  /* 0x0002a004ff047984 */ /* 0x000e220008000c00 */
        /* <DEDUP_REMOVED lines=8> */
[----:B------:R-:W-:Y:S02]  /*1ed0*/  FADD R13, R13, R10 ;  /* 0x0000000a0d0d7221 */ /* 0x000fe40000000000 */
[----:B------:R-:W2:Y:S04]  /*1ee0*/  LDS.128 R8, [UR4+0x2c0] ;  /* 0x0002c004ff087984 */ /* 0x000ea80008000c00 */
[----:B------:R-:W-:Y:S04]  /*1ef0*/  STS [UR4+0x8], R14 ;  /* 0x0000080eff007988 */ /* 0x000fe80008000804 */
[----:B------:R-:W-:Y:S01]  /*1f00*/  STS.64 [UR4], R12 ;  /* 0x0000000cff007988 */ /* 0x000fe20008000a04 */
[----:B0-----:R-:W-:Y:S01]  /*1f10*/  FADD R4, R4, R12 ;  /* 0x0000000c04047221 */ /* 0x001fe20000000000 */
[----:B------:R-:W-:-:S03]  /*1f20*/  FADD R5, R5, R13 ;  /* 0x0000000d05057221 */ /* 0x000fc60000000000 */
[----:B------:R-:W-:Y:S01]  /*1f30*/  FADD R7, R7, R4 ;  /* 0x0000000407077221 */ /* 0x000fe20000000000 */
[----:B-1----:R-:W-:Y:S01]  /*1f40*/  IADD3 R17, PT, PT, R17, R14, R6 ;  /* 0x0000000e11117210 */ /* 0x002fe20007ffe006 */
[----:B------:R-:W-:Y:S02]  /*1f50*/  FADD R16, R5, R16 ;  /* 0x0000001005107221 */ /* 0x000fe40000000000 */
[----:B------:R-:W-:Y:S02]  /*1f60*/  FADD R18, R7, R18 ;  /* 0x0000001207127221 */ /* 0x000fe40000000000 */
[----:B------:R-:W0:Y:S01]  /*1f70*/  LDS.128 R4, [UR4+0x2d0] ;  /* 0x0002d004ff047984 */ /* 0x000e220008000c00 */
[----:B------:R-:W-:Y:S01]  /*1f80*/  FADD R21, R19, R16 ;  /* 0x0000001013157221 */ /* 0x000fe20000000000 */
[----:B--2---:R-:W-:Y:S01]  /*1f90*/  IADD3 R15, PT, PT, R11, R17, R8 ;  /* 0x000000110b0f7210 */ /* 0x004fe20007ffe008 */
[----:B------:R-:W-:Y:S02]  /*1fa0*/  FADD R9, R18, R9 ;  /* 0x0000000912097221 */ /* 0x000fe40000000000 */
[----:B------:R-:W1:Y:S01]  /*1fb0*/  LDS.128 R16, [UR4+0x2e0] ;  /* 0x0002e004ff107984 */ /* 0x000e620008000c00 */
[----:B------:R-:W-:Y:S01]  /*1fc0*/  FADD R22, R21, R10 ;  /* 0x0000000a15167221 */ /* 0x000fe20000000000 */
[----:B0-----:R-:W-:-:S03]  /*1fd0*/  FADD R4, R9, R4 ;  /* 0x0000000409047221 */ /* 0x001fc60000000000 */
[----:B------:R-:W-:Y:S01]  /*1fe0*/  FADD R5, R22, R5 ;  /* 0x0000000516057221 */ /* 0x000fe20000000000 */
[----:B------:R-:W0:Y:S01]  /*1ff0*/  LDS.128 R8, [UR4+0x2f0] ;  /* 0x0002f004ff087984 */ /* 0x000e220008000c00 */
[----:B------:R-:W-:Y:S02]  /*2000*/  FADD R7, R7, R4 ;  /* 0x0000000407077221 */ /* 0x000fe40000000000 */
[----:B-1----:R-:W-:Y:S01]  /*2010*/  FADD R16, R5, R16 ;  /* 0x0000001005107221 */ /* 0x002fe20000000000 */
[----:B------:R-:W-:Y:S01]  /*2020*/  IADD3 R6, PT, PT, R17, R15, R6 ;  /* 0x0000000f11067210 */ /* 0x000fe20007ffe006 */
[----:B------:R-:W-:Y:S02]  /*2030*/  FADD R18, R7, R18 ;  /* 0x0000001207127221 */ /* 0x000fe40000000000 */
[----:B------:R-:W-:Y:S01]  /*2040*/  FADD R19, R19, R16 ;  /* 0x0000001013137221 */ /* 0x000fe20000000000 */
[----:B0-----:R-:W-:Y:S01]  /*2050*/  IADD3 R6, PT, PT, R11, R6, R8 ;  /* 0x000000060b067210 */ /* 0x001fe20007ffe008 */
[----:B------:R-:W-:-:S02]  /*2060*/  FADD R18, R18, R9 ;  /* 0x0000000912127221 */ /* 0x000fc40000000000 */
[----:B------:R-:W-:Y:S02]  /*2070*/  FADD R19, R19, R10 ;  /* 0x0000000a13137221 */ /* 0x000fe40000000000 */
[----:B------:R2:W-:Y:S04]  /*2080*/  STS [UR4+0x8], R6 ;  /* 0x00000806ff007988 */ /* 0x0005e80008000804 */
[----:B------:R2:W-:Y:S01]  /*2090*/  STS.64 [UR4], R18 ;  /* 0x00000012ff007988 */ /* 0x0005e20008000a04 */
[----:B------:R-:W-:Y:S05]  /*20a0*/  BRA `(.L_x_75) ;  /* 0x0000000800447947 */ /* 0x000fea0003800000 */
.L_x_69:
[----:B------:R-:W2:Y:S02]  /*20b0*/  LDG.E R8, desc[UR6][R4.64] ;  /* 0x0000000604087981 */ /* 0x000ea4000c1e1900 */
[----:B--2---:R-:W-:-:S13]  /*20c0*/  ISETP.GE.AND P0, PT, R8, 0x1, PT ;  /* 0x000000010800780c */ /* 0x004fda0003f06270 */
[----:B------:R-:W-:Y:S05]  /*20d0*/  @!P0 BRA `(.L_x_75) ;  /* 0x0000000800388947 */ /* 0x000fea0003800000 */
[C---:B------:R-:W-:Y:S01]  /*20e0*/  ISETP.GE.U32.AND P0, PT, R8.reuse, 0x4, PT ;  /* 0x000000040800780c */ /* 0x040fe20003f06070 */
[----:B------:R-:W-:Y:S01]  /*20f0*/  HFMA2 R10, -RZ, RZ, 0, 0 ;  /* 0x00000000ff0a7431 */ /* 0x000fe200000001ff */
[----:B------:R-:W-:-:S11]  /*2100*/  LOP3.LUT R2, R8, 0x3, RZ, 0xc0, !PT ;  /* 0x0000000308027812 */ /* 0x000fd600078ec0ff */
[----:B------:R-:W-:Y:S05]  /*2110*/  @!P0 BRA `(.L_x_76) ;  /* 0x0000000400c08947 */ /* 0x000fea0003800000 */
[----:B------:R-:W0:Y:S01]  /*2120*/  LDC.64 R4, c[0x0][0x380] ;  /* 0x0000e000ff047b82 */ /* 0x000e220000000a00 */
[----:B------:R-:W1:Y:S01]  /*2130*/  LDCU.64 UR4, c[0x0][0x380] ;  /* 0x00007000ff0477ac */ /* 0x000e620008000a00 */
[----:B0-----:R-:W2:Y:S01]  /*2140*/  LDG.E R5, desc[UR6][R4.64+0x8] ;  /* 0x0000080604057981 */ /* 0x001ea2000c1e1900 */
[----:B-1----:R-:W-:-:S04]  /*2150*/  UIADD3 UR4, UP0, UPT, UR4, 0x18, URZ ;  /* 0x0000001804047890 */ /* 0x002fc8000ff1e0ff */
[----:B------:R-:W-:Y:S02]  /*2160*/  UIADD3.X UR5, UPT, UPT, URZ, UR5, URZ, UP0, !UPT ;  /* 0x00000005ff057290 */ /* 0x000fe400087fe4ff */
[----:B------:R-:W-:-:S04]  /*2170*/  IMAD.U32 R12, RZ, RZ, UR4 ;  /* 0x00000004ff0c7e24 */ /* 0x000fc8000f8e00ff */
[----:B------:R-:W-:-:S05]  /*2180*/  MOV R13, UR5 ;  /* 0x00000005000d7c02 */ /* 0x000fca0008000f00 */
[----:B------:R-:W3:Y:S04]  /*2190*/  LDG.E R7, desc[UR6][R12.64+-0x4] ;  /* 0xfffffc060c077981 */ /* 0x000ee8000c1e1900 */
[----:B------:R-:W4:Y:S04]  /*21a0*/  LDG.E R9, desc[UR6][R12.64+0x8] ;  /* 0x000008060c097981 */ /* 0x000f28000c1e1900 */
[----:B------:R-:W5:Y:S01]  /*21b0*/  LDG.E R17, desc[UR6][R12.64+0x14] ;  /* 0x000014060c117981 */ /* 0x000f62000c1e1900 */
[----:B--2---:R-:W-:-:S13]  /*21c0*/  ISETP.NE.AND P0, PT, R5, R32, PT ;  /* 0x000000200500720c */ /* 0x004fda0003f05270 */
[----:B------:R-:W2:Y:S04]  /*21d0*/  @!P0 LDG.E R15, desc[UR6][R12.64+-0x18] ;  /* 0xffffe8060c0f8981 */ /* 0x000ea8000c1e1900 */
[----:B------:R-:W2:Y:S01]  /*21e0*/  @!P0 LDG.E R20, desc[UR6][R12.64+-0x14] ;  /* 0xffffec060c148981 */ /* 0x000ea2000c1e1900 */
[-C--:B---3--:R-:W-:Y:S02]  /*21f0*/  ISETP.NE.AND P1, PT, R7, R32.reuse, PT ;  /* 0x000000200700720c */ /* 0x088fe40003f25270 */
[-C--:B----4-:R-:W-:Y:S01]  /*2200*/  ISETP.NE.AND P2, PT, R9, R32.reuse, PT ;  /* 0x000000200900720c */ /* 0x090fe20003f45270 */
[----:B------:R-:W0:Y:S10]  /*2210*/  @!P0 LDS.128 R4, [R3] ;  /* 0x0000000003048984 */ /* 0x000e340000000c00 */
[----:B------:R-:W3:Y:S04]  /*2220*/  @!P1 LDG.E R19, desc[UR6][R12.64+-0xc] ;  /* 0xfffff4060c139981 */ /* 0x000ee8000c1e1900 */
[----:B------:R-:W4:Y:S04]  /*2230*/  @!P1 LDG.E R18, desc[UR6][R12.64+-0x8] ;  /* 0xfffff8060c129981 */ /* 0x000f28000c1e1900 */
[----:B------:R-:W4:Y:S04]  /*2240*/  @!P2 LDG.E R11, desc[UR6][R12.64] ;  /* 0x000000060c0ba981 */ /* 0x000f28000c1e1900 */
[----:B------:R-:W4:Y:S01]  /*2250*/  @!P2 LDG.E R14, desc[UR6][R12.64+0x4] ;  /* 0x000004060c0ea981 */ /* 0x000f22000c1e1900 */
[----:B-----5:R-:W-:-:S13]  /*2260*/  ISETP.NE.AND P3, PT, R17, R32, PT ;  /* 0x000000201100720c */ /* 0x020fda0003f65270 */
[----:B------:R-:W5:Y:S04]  /*2270*/  @!P3 LDG.E R9, desc[UR6][R12.64+0xc] ;  /* 0x00000c060c09b981 */ /* 0x000f68000c1e1900 */
[----:B------:R1:W5:Y:S01]  /*2280*/  @!P3 LDG.E R10, desc[UR6][R12.64+0x10] ;  /* 0x000010060c0ab981 */ /* 0x000362000c1e1900 */
[----:B0-----:R-:W-:Y:S01]  /*2290*/  @!P0 IADD3 R22, PT, PT, R6, 0x1, RZ ;  /* 0x0000000106168810 */ /* 0x001fe20007ffe0ff */
[----:B------:R-:W-:-:S04]  /*22a0*/  UIADD3 UR4, UP0, UPT, UR4, 0x30, URZ ;  /* 0x0000003004047890 */ /* 0x000fc8000ff1e0ff */
[----:B------:R-:W-:Y:S01]  /*22b0*/  @!P0 STS [R3+0x8], R22 ;  /* 0x0000081603008388 */ /* 0x000fe20000000800 */
[----:B------:R-:W-:Y:S01]  /*22c0*/  UIADD3.X UR5, UPT, UPT, URZ, UR5, URZ, UP0, !UPT ;  /* 0x00000005ff057290 */ /* 0x000fe200087fe4ff */
[----:B--2---:R-:W-:Y:S01]  /*22d0*/  @!P0 FADD R16, R15, R4 ;  /* 0x000000040f108221 */ /* 0x004fe20000000000 */
[----:B------:R-:W-:-:S05]  /*22e0*/  @!P0 FADD R17, R5, R20 ;  /* 0x0000001405118221 */ /* 0x000fca0000000000 */
[----:B------:R-:W-:Y:S04]  /*22f0*/  @!P0 STS.64 [R3], R16 ;  /* 0x0000001003008388 */ /* 0x000fe80000000a00 */
[----:B------:R-:W3:Y:S02]  /*2300*/  @!P1 LDS.128 R4, [R3] ;  /* 0x0000000003049984 */ /* 0x000ee40000000c00 */
[----:B---3--:R-:W-:Y:S01]  /*2310*/  @!P1 FADD R20, R19, R4 ;  /* 0x0000000413149221 */ /* 0x008fe20000000000 */
[----:B------:R-:W-:Y:S01]  /*2320*/  @!P1 IADD3 R24, PT, PT, R6, 0x1, RZ ;  /* 0x0000000106189810 */ /* 0x000fe20007ffe0ff */
[----:B----4-:R-:W-:-:S04]  /*2330*/  @!P1 FADD R21, R5, R18 ;  /* 0x0000001205159221 */ /* 0x010fc80000000000 */
[----:B------:R-:W-:Y:S04]  /*2340*/  @!P1 STS [R3+0x8], R24 ;  /* 0x0000081803009388 */ /* 0x000fe80000000800 */
[----:B------:R-:W-:Y:S04]  /*2350*/  @!P1 STS.64 [R3], R20 ;  /* 0x0000001403009388 */ /* 0x000fe80000000a00 */
[----:B------:R-:W1:Y:S02]  /*2360*/  @!P2 LDS.128 R4, [R3] ;  /* 0x000000000304a984 */ /* 0x000e640000000c00 */
[----:B-1----:R-:W-:Y:S01]  /*2370*/  @!P2 FADD R12, R11, R4 ;  /* 0x000000040b0ca221 */ /* 0x002fe20000000000 */
[----:B------:R-:W-:Y:S01]  /*2380*/  @!P2 IADD3 R18, PT, PT, R6, 0x1, RZ ;  /* 0x000000010612a810 */ /* 0x000fe20007ffe0ff */
[----:B------:R-:W-:-:S04]  /*2390*/  @!P2 FADD R13, R5, R14 ;  /* 0x0000000e050da221 */ /* 0x000fc80000000000 */
[----:B------:R-:W-:Y:S04]  /*23a0*/  @!P2 STS [R3+0x8], R18 ;  /* 0x000008120300a388 */ /* 0x000fe80000000800 */
[----:B------:R-:W-:Y:S04]  /*23b0*/  @!P2 STS.64 [R3], R12 ;  /* 0x0000000c0300a388 */ /* 0x000fe80000000a00 */
[----:B------:R-:W5:Y:S02]  /*23c0*/  @!P3 LDS.128 R4, [R3] ;  /* 0x000000000304b984 */ /* 0x000f640000000c00 */
[----:B-----5:R-:W-:Y:S01]  /*23d0*/  @!P3 FADD R4, R9, R4 ;  /* 0x000000040904b221 */ /* 0x020fe20000000000 */
[----:B------:R-:W-:Y:S01]  /*23e0*/  @!P3 FADD R5, R5, R10 ;  /* 0x0000000a0505b221 */ /* 0x000fe20000000000 */
[----:B------:R-:W-:-:S02]  /*23f0*/  @!P3 IADD3 R6, PT, PT, R6, 0x1, RZ ;  /* 0x000000010606b810 */ /* 0x000fc40007ffe0ff */
[----:B------:R-:W-:Y:S02]  /*2400*/  LOP3.LUT R10, R8, 0x7ffffffc, RZ, 0xc0, !PT ;  /* 0x7ffffffc080a7812 */ /* 0x000fe400078ec0ff */
[----:B------:R0:W-:Y:S02]  /*2410*/  @!P3 STS.64 [R3], R4 ;  /* 0x000000040300b388 */ /* 0x0001e40000000a00 */
[----:B------:R-:W-:Y:S02]  /*2420*/  IADD3 R7, PT, PT, -R10, 0x4, RZ ;  /* 0x000000040a077810 */ /* 0x000fe40007ffe1ff */
[----:B------:R0:W-:Y:S02]  /*2430*/  @!P3 STS [R3+0x8], R6 ;  /* 0x000008060300b388 */ /* 0x0001e40000000800 */
[----:B------:R-:W-:-:S13]  /*2440*/  ISETP.NE.AND P0, PT, R7, RZ, PT ;  /* 0x000000ff0700720c */ /* 0x000fda0003f05270 */
[----:B0-----:R-:W-:Y:S05]  /*2450*/  @!P0 BRA `(.L_x_76) ;  /* 0x0000000000f08947 */ /* 0x001fea0003800000 */
[----:B------:R-:W-:Y:S01]  /*2460*/  MOV R3, R7 ;  /* 0x0000000700037202 */ /* 0x000fe20000000f00 */
[----:B------:R-:W-:Y:S01]  /*2470*/  IMAD.U32 R8, RZ, RZ, UR4 ;  /* 0x00000004ff087e24 */ /* 0x000fe2000f8e00ff */
[----:B------:R-:W-:-:S07]  /*2480*/  MOV R9, UR5 ;  /* 0x0000000500097c02 */ /* 0x000fce0008000f00 */
.L_x_77:
[----:B------:R-:W2:Y:S04]  /*2490*/  LDG.E R13, desc[UR6][R8.64+-0x10] ;  /* 0xfffff006080d7981 */ /* 0x000ea8000c1e1900 */
[----:B------:R-:W3:Y:S04]  /*24a0*/  LDG.E R11, desc[UR6][R8.64+-0x4] ;  /* 0xfffffc06080b7981 */ /* 0x000ee8000c1e1900 */
[----:B------:R-:W4:Y:S04]  /*24b0*/  LDG.E R7, desc[UR6][R8.64+0x8] ;  /* 0x0000080608077981 */ /* 0x000f28000c1e1900 */
[----:B0-----:R-:W5:Y:S01]  /*24c0*/  LDG.E R5, desc[UR6][R8.64+0x14] ;  /* 0x0000140608057981 */ /* 0x001f62000c1e1900 */
[----:B--2---:R-:W-:-:S13]  /*24d0*/  ISETP.NE.AND P0, PT, R13, R32, PT ;  /* 0x000000200d00720c */ /* 0x004fda0003f05270 */
[----:B------:R-:W2:Y:S04]  /*24e0*/  @!P0 LDG.E R17, desc[UR6][R8.64+-0x18] ;  /* 0xffffe80608118981 */ /* 0x000ea8000c1e1900 */
[----:B------:R-:W2:Y:S01]  /*24f0*/  @!P0 LDG.E R20, desc[UR6][R8.64+-0x14] ;  /* 0xffffec0608148981 */ /* 0x000ea2000c1e1900 */
[----:B---3--:R-:W-:-:S13]  /*2500*/  ISETP.NE.AND P1, PT, R11, R32, PT ;  /* 0x000000200b00720c */ /* 0x008fda0003f25270 */
[----:B------:R-:W3:Y:S04]  /*2510*/  @!P1 LDG.E R15, desc[UR6][R8.64+-0xc] ;  /* 0xfffff406080f9981 */ /* 0x000ee8000c1e1900 */
[----:B------:R-:W3:Y:S01]  /*2520*/  @!P1 LDG.E R18, desc[UR6][R8.64+-0x8] ;  /* 0xfffff80608129981 */ /* 0x000ee2000c1e1900 */
[----:B----4-:R-:W-:-:S13]  /*2530*/  ISETP.NE.AND P2, PT, R7, R32, PT ;  /* 0x000000200700720c */ /* 0x010fda0003f45270 */
[----:B------:R-:W4:Y:S04]  /*2540*/  @!P2 LDG.E R13, desc[UR6][R8.64] ;  /* 0x00000006080da981 */ /* 0x000f28000c1e1900 */
[----:B------:R-:W4:Y:S01]  /*2550*/  @!P2 LDG.E R14, desc[UR6][R8.64+0x4] ;  /* 0x00000406080ea981 */ /* 0x000f22000c1e1900 */
[----:B-----5:R-:W-:-:S13]  /*2560*/  ISETP.NE.AND P3, PT, R5, R32, PT ;  /* 0x000000200500720c */ /* 0x020fda0003f65270 */
[----:B------:R-:W5:Y:S04]  /*2570*/  @!P3 LDG.E R11, desc[UR6][R8.64+0xc] ;  /* 0x00000c06080bb981 */ /* 0x000f68000c1e1900 */
[----:B------:R0:W5:Y:S01]  /*2580*/  @!P3 LDG.E R12, desc[UR6][R8.64+0x10] ;  /* 0x00001006080cb981 */ /* 0x000162000c1e1900 */
[----:B------:R-:W-:Y:S02]  /*2590*/  @!P0 MOV R4, 0x400 ;  /* 0x0000040000048802 */ /* 0x000fe40000000f00 */
[----:B------:R-:W-:Y:S01]  /*25a0*/  @!P1 MOV R21, 0x400 ;  /* 0x0000040000159802 */ /* 0x000fe20000000f00 */
[----:B------:R-:W1:Y:S01]  /*25b0*/  @!P0 S2R R5, SR_CgaCtaId ;  /* 0x0000000000058919 */ /* 0x000e620000008800 */
[----:B------:R-:W-:Y:S02]  /*25c0*/  @!P2 MOV R23, 0x400 ;  /* 0x000004000017a802 */ /* 0x000fe40000000f00 */
[----:B------:R-:W-:Y:S01]  /*25d0*/  IADD3 R3, PT, PT, R3, 0x4, RZ ;  /* 0x0000000403037810 */ /* 0x000fe20007ffe0ff */
[----:B------:R-:W0:Y:S01]  /*25e0*/  @!P1 S2R R24, SR_CgaCtaId ;  /* 0x0000000000189919 */ /* 0x000e220000008800 */
[----:B------:R-:W0:Y:S01]  /*25f0*/  @!P2 S2R R26, SR_CgaCtaId ;  /* 0x00000000001aa919 */ /* 0x000e220000008800 */
[----:B-1----:R-:W-:-:S02]  /*2600*/  @!P0 LEA R22, R5, R4, 0x18 ;  /* 0x0000000405168211 */ /* 0x002fc400078ec0ff */
[----:B0-----:R-:W-:-:S03]  /*2610*/  @!P1 LEA R24, R24, R21, 0x18 ;  /* 0x0000001518189211 */ /* 0x001fc600078ec0ff */
[----:B------:R-:W0:Y:S01]  /*2620*/  @!P0 LDS.128 R4, [R22] ;  /* 0x0000000016048984 */ /* 0x000e220000000c00 */
[----:B------:R-:W-:Y:S02]  /*2630*/  @!P2 LEA R26, R26, R23, 0x18 ;  /* 0x000000171a1aa211 */ /* 0x000fe400078ec0ff */
[----:B0-----:R-:W-:-:S05]  /*2640*/  @!P0 IADD3 R19, PT, PT, R6, 0x1, RZ ;  /* 0x0000000106138810 */ /* 0x001fca0007ffe0ff */
[----:B------:R0:W-:Y:S02]  /*2650*/  @!P0 STS [R22+0x8], R19 ;  /* 0x0000081316008388 */ /* 0x0001e40000000800 */
[----:B0-----:R-:W0:Y:S01]  /*2660*/  @!P3 S2R R19, SR_CgaCtaId ;  /* 0x000000000013b919 */ /* 0x001e220000008800 */
[----:B--2---:R-:W-:Y:S01]  /*2670*/  @!P0 FADD R16, R17, R4 ;  /* 0x0000000411108221 */ /* 0x004fe20000000000 */
[----:B------:R-:W-:-:S05]  /*2680*/  @!P0 FADD R17, R5, R20 ;  /* 0x0000001405118221 */ /* 0x000fca0000000000 */
[----:B------:R-:W-:Y:S01]  /*2690*/  @!P0 STS.64 [R22], R16 ;  /* 0x0000001016008388 */ /* 0x000fe20000000a00 */
[----:B------:R-:W-:-:S03]  /*26a0*/  IADD3 R8, P0, PT, R8, 0x30, RZ ;  /* 0x0000003008087810 */ /* 0x000fc60007f1e0ff */
[----:B------:R-:W3:Y:S02]  /*26b0*/  @!P1 LDS.128 R4, [R24] ;  /* 0x0000000018049984 */ /* 0x000ee40000000c00 */
[----:B------:R-:W-:Y:S02]  /*26c0*/  IMAD.X R9, RZ, RZ, R9, P0 ;  /* 0x000000ffff097224 */ /* 0x000fe400000e0609 */
[----:B---3--:R-:W-:Y:S01]  /*26d0*/  @!P1 FADD R20, R15, R4 ;  /* 0x000000040f149221 */ /* 0x008fe20000000000 */
[----:B------:R-:W-:Y:S01]  /*26e0*/  @!P1 IADD3 R15, PT, PT, R6, 0x1, RZ ;  /* 0x00000001060f9810 */ /* 0x000fe20007ffe0ff */
[----:B------:R-:W-:Y:S01]  /*26f0*/  @!P1 FADD R21, R5, R18 ;  /* 0x0000001205159221 */ /* 0x000fe20000000000 */
[----:B------:R-:W-:-:S03]  /*2700*/  @!P3 MOV R18, 0x400 ;  /* 0x000004000012b802 */ /* 0x000fc60000000f00 */
[----:B------:R-:W-:Y:S01]  /*2710*/  @!P1 STS [R24+0x8], R15 ;  /* 0x0000080f18009388 */ /* 0x000fe20000000800 */
[----:B0-----:R-:W-:-:S03]  /*2720*/  @!P3 LEA R19, R19, R18, 0x18 ;  /* 0x000000121313b211 */ /* 0x001fc600078ec0ff */
[----:B------:R-:W-:Y:S01]  /*2730*/  @!P1 STS.64 [R24], R20 ;  /* 0x0000001418009388 */ /* 0x000fe20000000a00 */
[----:B------:R-:W-:-:S03]  /*2740*/  ISETP.NE.AND P1, PT, R3, RZ, PT ;  /* 0x000000ff0300720c */ /* 0x000fc60003f25270 */
[----:B------:R-:W4:Y:S02]  /*2750*/  @!P2 LDS.128 R4, [R26] ;  /* 0x000000001a04a984 */ /* 0x000f240000000c00 */
[----:B----4-:R-:W-:Y:S01]  /*2760*/  @!P2 FADD R16, R13, R4 ;  /* 0x000000040d10a221 */ /* 0x010fe20000000000 */
[----:B------:R-:W-:Y:S01]  /*2770*/  @!P2 IADD3 R13, PT, PT, R6, 0x1, RZ ;  /* 0x00000001060da810 */ /* 0x000fe20007ffe0ff */
[----:B------:R-:W-:-:S04]  /*2780*/  @!P2 FADD R17, R5, R14 ;  /* 0x0000000e0511a221 */ /* 0x000fc80000000000 */
[----:B------:R-:W-:Y:S04]  /*2790*/  @!P2 STS [R26+0x8], R13 ;  /* 0x0000080d1a00a388 */ /* 0x000fe80000000800 */
[----:B------:R-:W-:Y:S04]  /*27a0*/  @!P2 STS.64 [R26], R16 ;  /* 0x000000101a00a388 */ /* 0x000fe80000000a00 */
[----:B------:R-:W5:Y:S02]  /*27b0*/  @!P3 LDS.128 R4, [R19] ;  /* 0x000000001304b984 */ /* 0x000f640000000c00 */
[----:B-----5:R-:W-:Y:S01]  /*27c0*/  @!P3 FADD R4, R11, R4 ;  /* 0x000000040b04b221 */ /* 0x020fe20000000000 */
[----:B------:R-:W-:Y:S01]  /*27d0*/  @!P3 IADD3 R6, PT, PT, R6, 0x1, RZ ;  /* 0x000000010606b810 */ /* 0x000fe20007ffe0ff */
[----:B------:R-:W-:-:S04]  /*27e0*/  @!P3 FADD R5, R5, R12 ;  /* 0x0000000c0505b221 */ /* 0x000fc80000000000 */
[----:B------:R0:W-:Y:S04]  /*27f0*/  @!P3 STS [R19+0x8], R6 ;  /* 0x000008061300b388 */ /* 0x0001e80000000800 */
[----:B------:R0:W-:Y:S01]  /*2800*/  @!P3 STS.64 [R19], R4 ;  /* 0x000000041300b388 */ /* 0x0001e20000000a00 */
[----:B------:R-:W-:Y:S05]  /*2810*/  @P1 BRA `(.L_x_77) ;  /* 0xfffffffc001c1947 */ /* 0x000fea000383ffff */
.L_x_76:
[----:B------:R-:W-:-:S13]  /*2820*/  ISETP.NE.AND P0, PT, R2, RZ, PT ;  /* 0x000000ff0200720c */ /* 0x000fda0003f05270 */
[----:B------:R-:W-:Y:S05]  /*2830*/  @!P0 BRA `(.L_x_75) ;  /* 0x0000000000608947 */ /* 0x000fea0003800000 */
[----:B0-----:R-:W0:Y:S01]  /*2840*/  LDC.64 R4, c[0x0][0x380] ;  /* 0x0000e000ff047b82 */ /* 0x001e220000000a00 */
[----:B------:R-:W-:Y:S01]  /*2850*/  IADD3 R8, PT, PT, -R2, RZ, RZ ;  /* 0x000000ff02087210 */ /* 0x000fe20007ffe1ff */
[----:B0-----:R-:W-:-:S03]  /*2860*/  IMAD.WIDE.U32 R10, R10, 0xc, R4 ;  /* 0x0000000c0a0a7825 */ /* 0x001fc600078e0004 */
[----:B------:R-:W-:-:S04]  /*2870*/  IADD3 R7, P0, PT, R10, 0x8, RZ ;  /* 0x000000080a077810 */ /* 0x000fc80007f1e0ff */
[----:B------:R-:W-:-:S09]  /*2880*/  IADD3.X R3, PT, PT, RZ, R11, RZ, P0, !PT ;  /* 0x0000000bff037210 */ /* 0x000fd200007fe4ff */
.L_x_78:
[----:B------:R-:W-:-:S05]  /*2890*/  MOV R2, R7 ;  /* 0x0000000700027202 */ /* 0x000fca0000000f00 */
[----:B-1----:R-:W2:Y:S02]  /*28a0*/  LDG.E R5, desc[UR6][R2.64] ;  /* 0x0000000602057981 */ /* 0x002ea4000c1e1900 */
[----:B--2---:R-:W-:-:S13]  /*28b0*/  ISETP.NE.AND P0, PT, R5, R32, PT ;  /* 0x000000200500720c */ /* 0x004fda0003f05270 */
[----:B------:R-:W2:Y:S04]  /*28c0*/  @!P0 LDG.E R9, desc[UR6][R2.64+-0x8] ;  /* 0xfffff80602098981 */ /* 0x000ea8000c1e1900 */
[----:B------:R-:W3:Y:S01]  /*28d0*/  @!P0 LDG.E R10, desc[UR6][R2.64+-0x4] ;  /* 0xfffffc06020a8981 */ /* 0x000ee2000c1e1900 */
[----:B------:R-:W-:Y:S02]  /*28e0*/  @!P0 MOV R4, 0x400 ;  /* 0x0000040000048802 */ /* 0x000fe40000000f00 */
[----:B------:R-:W-:Y:S01]  /*28f0*/  IADD3 R8, PT, PT, R8, 0x1, RZ ;  /* 0x0000000108087810 */ /* 0x000fe20007ffe0ff */
[----:B------:R-:W0:Y:S03]  /*2900*/  @!P0 S2R R5, SR_CgaCtaId ;  /* 0x0000000000058919 */ /* 0x000e260000008800 */
[----:B------:R-:W-:-:S02]  /*2910*/  ISETP.NE.AND P1, PT, R8, RZ, PT ;  /* 0x000000ff0800720c */ /* 0x000fc40003f25270 */
[----:B0-----:R-:W-:-:S05]  /*2920*/  @!P0 LEA R11, R5, R4, 0x18 ;  /* 0x00000004050b8211 */ /* 0x001fca00078ec0ff */
[----:B------:R-:W0:Y:S02]  /*2930*/  @!P0 LDS.128 R4, [R11] ;  /* 0x000000000b048984 */ /* 0x000e240000000c00 */
[----:B0-----:R-:W-:-:S05]  /*2940*/  @!P0 IADD3 R6, PT, PT, R6, 0x1, RZ ;  /* 0x0000000106068810 */ /* 0x001fca0007ffe0ff */
[----:B------:R1:W-:Y:S01]  /*2950*/  @!P0 STS [R11+0x8], R6 ;  /* 0x000008060b008388 */ /* 0x0003e20000000800 */
[----:B--2---:R-:W-:Y:S01]  /*2960*/  @!P0 FADD R4, R9, R4 ;  /* 0x0000000409048221 */ /* 0x004fe20000000000 */
[----:B---3--:R-:W-:-:S05]  /*2970*/  @!P0 FADD R5, R5, R10 ;  /* 0x0000000a05058221 */ /* 0x008fca0000000000 */
[----:B------:R1:W-:Y:S01]  /*2980*/  @!P0 STS.64 [R11], R4 ;  /* 0x000000040b008388 */ /* 0x0003e20000000a00 */
[----:B------:R-:W-:-:S04]  /*2990*/  IADD3 R7, P0, PT, R2, 0xc, RZ ;  /* 0x0000000c02077810 */ /* 0x000fc80007f1e0ff */
[----:B------:R-:W-:Y:S01]  /*29a0*/  IADD3.X R3, PT, PT, RZ, R3, RZ, P0, !PT ;  /* 0x00000003ff037210 */ /* 0x000fe200007fe4ff */
[----:B------:R-:W-:Y:S08]  /*29b0*/  @P1 BRA `(.L_x_78) ;  /* 0xfffffffc00b41947 */ /* 0x000ff0000383ffff */
.L_x_75:
[----:B------:R-:W-:-:S13]  /*29c0*/  ISETP.NE.AND P0, PT, R0, RZ, PT ;  /* 0x000000ff0000720c */ /* 0x000fda0003f05270 */
[----:B------:R-:W-:Y:S05]  /*29d0*/  @P0 EXIT ;  /* 0x000000000000094d */ /* 0x000fea0003800000 */
[----:B------:R-:W3:Y:S01]  /*29e0*/  S2UR UR5, SR_CgaCtaId ;  /* 0x00000000000579c3 */ /* 0x000ee20000008800 */
[----:B------:R-:W-:-:S07]  /*29f0*/  UMOV UR4, 0x400 ;  /* 0x0000040000047882 */ /* 0x000fce0000000000 */
[----:B------:R-:W4:Y:S01]  /*2a00*/  LDC.64 R2, c[0x0][0x388] ;  /* 0x0000e200ff027b82 */ /* 0x000f220000000a00 */
[----:B---3--:R-:W-:Y:S01]  /*2a10*/  ULEA UR4, UR5, UR4, 0x18 ;  /* 0x0000000405047291 */ /* 0x008fe2000f8ec0ff */
[----:B----4-:R-:W-:-:S08]  /*2a20*/  IMAD.WIDE.U32 R32, R32, 0xc, R2 ;  /* 0x0000000c20207825 */ /* 0x010fd000078e0002 */
[----:B012---:R-:W0:Y:S04]  /*2a30*/  LDS.128 R4, [UR4] ;  /* 0x00000004ff047984 */ /* 0x007e280008000c00 */
[----:B0-----:R-:W-:Y:S04]  /*2a40*/  STG.E desc[UR6][R32.64], R4 ;  /* 0x0000000420007986 */ /* 0x001fe8000c101906 */
[----:B------:R-:W-:Y:S04]  /*2a50*/  STG.E desc[UR6][R32.64+0x4], R5 ;  /* 0x0000040520007986 */ /* 0x000fe8000c101906 */
[----:B------:R-:W-:Y:S01]  /*2a60*/  STG.E desc[UR6][R32.64+0x8], R6 ;  /* 0x0000080620007986 */ /* 0x000fe2000c101906 */
[----:B------:R-:W-:Y:S05]  /*2a70*/  EXIT ;  /* 0x000000000000794d */ /* 0x000fea0003800000 */
.L_x_79:
        /* <DEDUP_REMOVED lines=16> */
.L_x_87:


//--------------------- .text._Z25device_compute_centroids2P5PointP8CentroidPiS3_ --------------------------
	.section	.text._Z25device_compute_centroids2P5PointP8CentroidPiS3_,"ax",@progbits
	.align	128
        .global         _Z25device_compute_centroids2P5PointP8CentroidPiS3_
        .type           _Z25device_compute_centroids2P5PointP8CentroidPiS3_,@function
        .size           _Z25device_compute_centroids2P5PointP8CentroidPiS3_,(.L_x_88 - _Z25device_compute_centroids2P5PointP8CentroidPiS3_)
        .other          _Z25device_compute_centroids2P5PointP8CentroidPiS3_,@"STO_CUDA_ENTRY STV_DEFAULT"
_Z25device_compute_centroids2P5PointP8CentroidPiS3_:
.text._Z25device_compute_centroids2P5PointP8CentroidPiS3_:
[----:B------:R-:W-:Y:S08]  /*0000*/  LDC R1, c[0x0][0x37c] ;  /* 0x0000df00ff017b82 */ /* 0x000ff00000000800 */
[----:B------:R-:W0:Y:S01]  /*0010*/  LDC.64 R2, c[0x0][0x398] ;  /* 0x0000e600ff027b82 */ /* 0x000e220000000a00 */
[----:B------:R-:W0:Y:S02]  /*0020*/  LDCU.64 UR6, c[0x0][0x358] ;  /* 0x00006b00ff0677ac */ /* 0x000e240008000a00 */
[----:B0-----:R-:W2:Y:S01]  /*0030*/  LDG.E R2, desc[UR6][R2.64] ;  /* 0x0000000602027981 */ /* 0x001ea2000c1e1900 */
[----:B------:R-:W-:-:S04]  /*0040*/  MOV R0, 0x400 ;  /* 0x0000040000007802 */ /* 0x000fc80000000f00 */
[----:B------:R-:W0:Y:S01]  /*0050*/  S2UR UR4, SR_CTAID.X ;  /* 0x00000000000479c3 */ /* 0x000e220000002500 */
[----:B------:R-:W1:Y:S01]  /*0060*/  S2R R5, SR_CgaCtaId ;  /* 0x0000000000057919 */ /* 0x000e620000008800 */
[----:B------:R-:W3:Y:S06]  /*0070*/  S2R R7, SR_TID.X ;  /* 0x0000000000077919 */ /* 0x000eec0000002100 */
[----:B------:R-:W0:Y:S02]  /*0080*/  LDC R6, c[0x0][0x360] ;  /* 0x0000d800ff067b82 */ /* 0x000e240000000800 */
[----:B0-----:R-:W-:Y:S01]  /*0090*/  IMAD R6, R6, UR4, RZ ;  /* 0x0000000406067c24 */ /* 0x001fe2000f8e02ff */
[----:B-1----:R-:W-:-:S02]  /*00a0*/  LEA R0, R5, R0, 0x18 ;  /* 0x0000000005007211 */ /* 0x002fc400078ec0ff */
[----:B------:R-:W-:-:S03]  /*00b0*/  CS2R R4, SRZ ;  /* 0x0000000000047805 */ /* 0x000fc6000001ff00 */
[----:B---3--:R-:W-:Y:S02]  /*00c0*/  IMAD R7, R7, 0xc, R0 ;  /* 0x0000000c07077824 */ /* 0x008fe400078e0200 */
[----:B------:R-:W-:-:S03]  /*00d0*/  IMAD.MOV.U32 R0, RZ, RZ, RZ ;  /* 0x000000ffff007224 */ /* 0x000fc600078e00ff */
[----:B------:R0:W-:Y:S04]  /*00e0*/  STS [R7], RZ ;  /* 0x000000ff07007388 */ /* 0x0001e80000000800 */
[----:B------:R0:W-:Y:S04]  /*00f0*/  STS [R7+0x4], RZ ;  /* 0x000004ff07007388 */ /* 0x0001e80000000800 */
[----:B------:R0:W-:Y:S01]  /*0100*/  STS [R7+0x8], RZ ;  /* 0x000008ff07007388 */ /* 0x0001e20000000800 */
[----:B--2---:R-:W-:-:S13]  /*0110*/  ISETP.GE.AND P0, PT, R2, 0x1, PT ;  /* 0x000000010200780c */ /* 0x004fda0003f06270 */
[----:B0-----:R-:W-:Y:S05]  /*0120*/  @!P0 BRA `(.L_x_80) ;  /* 0x0000000400508947 */ /* 0x001fea0003800000 */
[C---:B------:R-:W-:Y:S01]  /*0130*/  ISETP.GE.U32.AND P1, PT, R2.reuse, 0x4, PT ;  /* 0x000000040200780c */ /* 0x040fe20003f26070 */
[----:B------:R-:W-:Y:S01]  /*0140*/  HFMA2 R0, -RZ, RZ, 0, 0 ;  /* 0x00000000ff007431 */ /* 0x000fe200000001ff */
[----:B------:R-:W-:Y:S01]  /*0150*/  LOP3.LUT R8, R2, 0x3, RZ, 0xc0, !PT ;  /* 0x0000000302087812 */ /* 0x000fe200078ec0ff */
[----:B------:R-:W-:Y:S02]  /*0160*/  IMAD.MOV.U32 R5, RZ, RZ, RZ ;  /* 0x000000ffff057224 */ /* 0x000fe400078e00ff */
[----:B------:R-:W-:Y:S01]  /*0170*/  IMAD.MOV.U32 R9, RZ, RZ, RZ ;  /* 0x000000ffff097224 */ /* 0x000fe200078e00ff */
[----:B------:R-:W-:-:S07]  /*0180*/  ISETP.NE.AND P0, PT, R8, RZ, PT ;  /* 0x000000ff0800720c */ /* 0x000fce0003f05270 */
[----:B------:R-:W-:Y:S06]  /*0190*/  @!P1 BRA `(.L_x_81) ;  /* 0x0000000000d89947 */ /* 0x000fec0003800000 */
[----:B------:R-:W0:Y:S01]  /*01a0*/  LDCU.64 UR4, c[0x0][0x380] ;  /* 0x00007000ff0477ac */ /* 0x000e220008000a00 */
[----:B------:R-:W-:Y:S02]  /*01b0*/  LOP3.LUT R9, R2, 0x7ffffffc, RZ, 0xc0, !PT ;  /* 0x7ffffffc02097812 */ /* 0x000fe400078ec0ff */
[----:B------:R-:W-:Y:S01]  /*01c0*/  CS2R R4, SRZ ;  /* 0x0000000000047805 */ /* 0x000fe2000001ff00 */
[----:B------:R-:W-:Y:S01]  /*01d0*/  IMAD.MOV.U32 R0, RZ, RZ, RZ ;  /* 0x000000ffff007224 */ /* 0x000fe200078e00ff */
[----:B------:R-:W-:Y:S01]  /*01e0*/  IADD3 R10, PT, PT, -R9, RZ, RZ ;  /* 0x000000ff090a7210 */ /* 0x000fe20007ffe1ff */
[----:B0-----:R-:W-:-:S04]  /*01f0*/  UIADD3 UR4, UP0, UPT, UR4, 0x18, URZ ;  /* 0x0000001804047890 */ /* 0x001fc8000ff1e0ff */
[----:B------:R-:W-:Y:S02]  /*0200*/  UIADD3.X UR5, UPT, UPT, URZ, UR5, URZ, UP0, !UPT ;  /* 0x00000005ff057290 */ /* 0x000fe400087fe4ff */
[----:B------:R-:W-:-:S04]  /*0210*/  IMAD.U32 R2, RZ, RZ, UR4 ;  /* 0x00000004ff027e24 */ /* 0x000fc8000f8e00ff */
[----:B------:R-:W-:-:S07]  /*0220*/  IMAD.U32 R3, RZ, RZ, UR5 ;  /* 0x00000005ff037e24 */ /* 0x000fce000f8e00ff */
.L_x_82:
[----:B------:R-:W2:Y:S04]  /*0230*/  LDG.E R11, desc[UR6][R2.64+-0x10] ;  /* 0xfffff006020b7981 */ /* 0x000ea8000c1e1900 */
[----:B------:R-:W3:Y:S04]  /*0240*/  LDG.E R13, desc[UR6][R2.64+-0x4] ;  /* 0xfffffc06020d7981 */ /* 0x000ee8000c1e1900 */
[----:B------:R-:W4:Y:S04]  /*0250*/  LDG.E R15, desc[UR6][R2.64+0x8] ;  /* 0x00000806020f7981 */ /* 0x000f28000c1e1900 */
[----:B------:R-:W5:Y:S01]  /*0260*/  LDG.E R17, desc[UR6][R2.64+0x14] ;  /* 0x0000140602117981 */ /* 0x000f62000c1e1900 */
[----:B--2---:R-:W-:-:S02]  /*0270*/  ISETP.NE.AND P1, PT, R6, R11, PT ;  /* 0x0000000b0600720c */ /* 0x004fc40003f25270 */
[C---:B---3--:R-:W-:Y:S02]  /*0280*/  ISETP.NE.AND P2, PT, R6.reuse, R13, PT ;  /* 0x0000000d0600720c */ /* 0x048fe40003f45270 */
[----:B----4-:R-:W-:-:S09]  /*0290*/  ISETP.NE.AND P3, PT, R6, R15, PT ;  /* 0x0000000f0600720c */ /* 0x010fd20003f65270 */
[----:B------:R-:W2:Y:S04]  /*02a0*/  @!P1 LDG.E R11, desc[UR6][R2.64+-0x18] ;  /* 0xffffe806020b9981 */ /* 0x000ea8000c1e1900 */
[----:B------:R-:W3:Y:S01]  /*02b0*/  @!P1 LDG.E R12, desc[UR6][R2.64+-0x14] ;  /* 0xffffec06020c9981 */ /* 0x000ee2000c1e1900 */
[----:B-----5:R-:W-:-:S03]  /*02c0*/  ISETP.NE.AND P4, PT, R6, R17, PT ;  /* 0x000000110600720c */ /* 0x020fc60003f85270 */
[----:B------:R-:W4:Y:S04]  /*02d0*/  @!P2 LDG.E R13, desc[UR6][R2.64+-0xc] ;  /* 0xfffff406020da981 */ /* 0x000f28000c1e1900 */
[----:B------:R-:W5:Y:S04]  /*02e0*/  @!P2 LDG.E R14, desc[UR6][R2.64+-0x8] ;  /* 0xfffff806020ea981 */ /* 0x000f68000c1e1900 */
[----:B------:R-:W5:Y:S04]  /*02f0*/  @!P3 LDG.E R15, desc[UR6][R2.64] ;  /* 0x00000006020fb981 */ /* 0x000f68000c1e1900 */
[----:B------:R-:W5:Y:S04]  /*0300*/  @!P3 LDG.E R16, desc[UR6][R2.64+0x4] ;  /* 0x000004060210b981 */ /* 0x000f68000c1e1900 */
[----:B------:R-:W5:Y:S04]  /*0310*/  @!P4 LDG.E R17, desc[UR6][R2.64+0xc] ;  /* 0x00000c060211c981 */ /* 0x000f68000c1e1900 */
[----:B0-----:R0:W5:Y:S01]  /*0320*/  @!P4 LDG.E R18, desc[UR6][R2.64+0x10] ;  /* 0x000010060212c981 */ /* 0x001162000c1e1900 */
[----:B------:R-:W-:-:S02]  /*0330*/  @!P1 IADD3 R0, PT, PT, R0, 0x1, RZ ;  /* 0x0000000100009810 */ /* 0x000fc40007ffe0ff */
[----:B------:R-:W-:-:S03]  /*0340*/  IADD3 R10, PT, PT, R10, 0x4, RZ ;  /* 0x000000040a0a7810 */ /* 0x000fc60007ffe0ff */
[----:B------:R1:W-:Y:S02]  /*0350*/  @!P1 STS [R7+0x8], R0 ;  /* 0x0000080007009388 */ /* 0x0003e40000000800 */
[----:B-1----:R-:W-:-:S05]  /*0360*/  @!P2 VIADD R0, R0, 0x1 ;  /* 0x000000010000a836 */ /* 0x002fca0000000000 */
[----:B------:R1:W-:Y:S02]  /*0370*/  @!P2 STS [R7+0x8], R0 ;  /* 0x000008000700a388 */ /* 0x0003e40000000800 */
[----:B-1----:R-:W-:-:S05]  /*0380*/  @!P3 IADD3 R0, PT, PT, R0, 0x1, RZ ;  /* 0x000000010000b810 */ /* 0x002fca0007ffe0ff */
[----:B------:R1:W-:Y:S02]  /*0390*/  @!P3 STS [R7+0x8], R0 ;  /* 0x000008000700b388 */ /* 0x0003e40000000800 */
[----:B-1----:R-:W-:-:S05]  /*03a0*/  @!P4 VIADD R0, R0, 0x1 ;  /* 0x000000010000c836 */ /* 0x002fca0000000000 */
[----:B------:R-:W-:Y:S01]  /*03b0*/  @!P4 STS [R7+0x8], R0 ;  /* 0x000008000700c388 */ /* 0x000fe20000000800 */
[----:B--2---:R-:W-:Y:S01]  /*03c0*/  @!P1 FADD R4, R4, R11 ;  /* 0x0000000b04049221 */ /* 0x004fe20000000000 */
[----:B---3--:R-:W-:-:S04]  /*03d0*/  @!P1 FADD R5, R5, R12 ;  /* 0x0000000c05059221 */ /* 0x008fc80000000000 */
[----:B------:R4:W-:Y:S04]  /*03e0*/  @!P1 STS [R7], R4 ;  /* 0x0000000407009388 */ /* 0x0009e80000000800 */
[----:B------:R5:W-:Y:S01]  /*03f0*/  @!P1 STS [R7+0x4], R5 ;  /* 0x0000040507009388 */ /* 0x000be20000000800 */
[----:B0-----:R-:W-:Y:S01]  /*0400*/  IADD3 R2, P1, PT, R2, 0x30, RZ ;  /* 0x0000003002027810 */ /* 0x001fe20007f3e0ff */
[----:B----4-:R-:W-:-:S04]  /*0410*/  @!P2 FADD R4, R4, R13 ;  /* 0x0000000d0404a221 */ /* 0x010fc80000000000 */
[----:B------:R-:W-:Y:S02]  /*0420*/  IMAD.X R3, RZ, RZ, R3, P1 ;  /* 0x000000ffff037224 */ /* 0x000fe400008e0603 */
[----:B-----5:R-:W-:Y:S01]  /*0430*/  @!P2 FADD R5, R5, R14 ;  /* 0x0000000e0505a221 */ /* 0x020fe20000000000 */
[----:B------:R0:W-:Y:S04]  /*0440*/  @!P2 STS [R7], R4 ;  /* 0x000000040700a388 */ /* 0x0001e80000000800 */
[----:B------:R1:W-:Y:S01]  /*0450*/  @!P2 STS [R7+0x4], R5 ;  /* 0x000004050700a388 */ /* 0x0003e20000000800 */
[----:B------:R-:W-:Y:S01]  /*0460*/  ISETP.NE.AND P2, PT, R10, RZ, PT ;  /* 0x000000ff0a00720c */ /* 0x000fe20003f45270 */
[----:B0-----:R-:W-:Y:S01]  /*0470*/  @!P3 FADD R4, R4, R15 ;  /* 0x0000000f0404b221 */ /* 0x001fe20000000000 */
[----:B-1----:R-:W-:-:S04]  /*0480*/  @!P3 FADD R5, R5, R16 ;  /* 0x000000100505b221 */ /* 0x002fc80000000000 */
[----:B------:R0:W-:Y:S04]  /*0490*/  @!P3 STS [R7], R4 ;  /* 0x000000040700b388 */ /* 0x0001e80000000800 */
[----:B------:R1:W-:Y:S01]  /*04a0*/  @!P3 STS [R7+0x4], R5 ;  /* 0x000004050700b388 */ /* 0x0003e20000000800 */
[----:B0-----:R-:W-:Y:S01]  /*04b0*/  @!P4 FADD R4, R4, R17 ;  /* 0x000000110404c221 */ /* 0x001fe20000000000 */
[----:B-1----:R-:W-:-:S04]  /*04c0*/  @!P4 FADD R5, R5, R18 ;  /* 0x000000120505c221 */ /* 0x002fc80000000000 */
[----:B------:R0:W-:Y:S04]  /*04d0*/  @!P4 STS [R7], R4 ;  /* 0x000000040700c388 */ /* 0x0001e80000000800 */
[----:B------:R0:W-:Y:S01]  /*04e0*/  @!P4 STS [R7+0x4], R5 ;  /* 0x000004050700c388 */ /* 0x0001e20000000800 */
[----:B------:R-:W-:Y:S05]  /*04f0*/  @P2 BRA `(.L_x_82) ;  /* 0xfffffffc004c2947 */ /* 0x000fea000383ffff */
.L_x_81:
[----:B------:R-:W-:Y:S05]  /*0500*/  @!P0 BRA `(.L_x_80) ;  /* 0x0000000000588947 */ /* 0x000fea0003800000 */
[----:B------:R-:W1:Y:S01]  /*0510*/  LDC.64 R2, c[0x0][0x380] ;  /* 0x0000e000ff027b82 */ /* 0x000e620000000a00 */
[----:B------:R-:W-:Y:S01]  /*0520*/  IADD3 R8, PT, PT, -R8, RZ, RZ ;  /* 0x000000ff08087210 */ /* 0x000fe20007ffe1ff */
[----:B-1----:R-:W-:-:S03]  /*0530*/  IMAD.WIDE.U32 R2, R9, 0xc, R2 ;  /* 0x0000000c09027825 */ /* 0x002fc600078e0002 */
[----:B------:R-:W-:-:S05]  /*0540*/  IADD3 R9, P0, PT, R2, 0x8, RZ ;  /* 0x0000000802097810 */ /* 0x000fca0007f1e0ff */
[----:B------:R-:W-:-:S08]  /*0550*/  IMAD.X R10, RZ, RZ, R3, P0 ;  /* 0x000000ffff0a7224 */ /* 0x000fd000000e0603 */
.L_x_83:
[----:B------:R-:W-:Y:S01]  /*0560*/  MOV R2, R9 ;  /* 0x0000000900027202 */ /* 0x000fe20000000f00 */
[----:B------:R-:W-:-:S05]  /*0570*/  IMAD.MOV.U32 R3, RZ, RZ, R10 ;  /* 0x000000ffff037224 */ /* 0x000fca00078e000a */
[----:B------:R-:W2:Y:S02]  /*0580*/  LDG.E R9, desc[UR6][R2.64] ;  /* 0x0000000602097981 */ /* 0x000ea4000c1e1900 */
[----:B--2---:R-:W-:-:S13]  /*0590*/  ISETP.NE.AND P0, PT, R6, R9, PT ;  /* 0x000000090600720c */ /* 0x004fda0003f05270 */
[----:B------:R-:W0:Y:S04]  /*05a0*/  @!P0 LDG.E R9, desc[UR6][R2.64+-0x8] ;  /* 0xfffff80602098981 */ /* 0x000e28000c1e1900 */
[----:B------:R-:W2:Y:S01]  /*05b0*/  @!P0 LDG.E R10, desc[UR6][R2.64+-0x4] ;  /* 0xfffffc06020a8981 */ /* 0x000ea2000c1e1900 */
[----:B------:R-:W-:Y:S01]  /*05c0*/  VIADD R8, R8, 0x1 ;  /* 0x0000000108087836 */ /* 0x000fe20000000000 */
[----:B-1----:R-:W-:-:S04]  /*05d0*/  @!P0 IADD3 R0, PT, PT, R0, 0x1, RZ ;  /* 0x0000000100008810 */ /* 0x002fc80007ffe0ff */
[----:B------:R-:W-:Y:S01]  /*05e0*/  ISETP.NE.AND P1, PT, R8, RZ, PT ;  /* 0x000000ff0800720c */ /* 0x000fe20003f25270 */
[----:B------:R1:W-:Y:S01]  /*05f0*/  @!P0 STS [R7+0x8], R0 ;  /* 0x0000080007008388 */ /* 0x0003e20000000800 */
[----:B0-----:R-:W-:Y:S01]  /*0600*/  @!P0 FADD R4, R4, R9 ;  /* 0x0000000904048221 */ /* 0x001fe20000000000 */
[----:B--2---:R-:W-:-:S04]  /*0610*/  @!P0 FADD R5, R5, R10 ;  /* 0x0000000a05058221 */ /* 0x004fc80000000000 */
[----:B------:R1:W-:Y:S04]  /*0620*/  @!P0 STS [R7], R4 ;  /* 0x0000000407008388 */ /* 0x0003e80000000800 */
[----:B------:R1:W-:Y:S01]  /*0630*/  @!P0 STS [R7+0x4], R5 ;  /* 0x0000040507008388 */ /* 0x0003e20000000800 */
[----:B------:R-:W-:-:S04]  /*0640*/  IADD3 R9, P0, PT, R2, 0xc, RZ ;  /* 0x0000000c02097810 */ /* 0x000fc80007f1e0ff */
[----:B------:R-:W-:Y:S01]  /*0650*/  IADD3.X R10, PT, PT, RZ, R3, RZ, P0, !PT ;  /* 0x00000003ff0a7210 */ /* 0x000fe200007fe4ff */
[----:B------:R-:W-:Y:S08]  /*0660*/  @P1 BRA `(.L_x_83) ;  /* 0xfffffffc00bc1947 */ /* 0x000ff0000383ffff */
.L_x_80:
[----:B------:R-:W0:Y:S02]  /*0670*/  LDC.64 R2, c[0x0][0x388] ;  /* 0x0000e200ff027b82 */ /* 0x000e240000000a00 */
[----:B01----:R-:W-:-:S05]  /*0680*/  IMAD.WIDE R6, R6, 0xc, R2 ;  /* 0x0000000c06067825 */ /* 0x003fca00078e0202 */
[----:B------:R-:W-:Y:S04]  /*0690*/  STG.E desc[UR6][R6.64], R4 ;  /* 0x0000000406007986 */ /* 0x000fe8000c101906 */
[----:B------:R-:W-:Y:S04]  /*06a0*/  STG.E desc[UR6][R6.64+0x4], R5 ;  /* 0x0000040506007986 */ /* 0x000fe8000c101906 */
[----:B------:R-:W-:Y:S01]  /*06b0*/  STG.E desc[UR6][R6.64+0x8], R0 ;  /* 0x0000080006007986 */ /* 0x000fe2000c101906 */
[----:B------:R-:W-:Y:S05]  /*06c0*/  EXIT ;  /* 0x000000000000794d */ /* 0x000fea0003800000 */
.L_x_84:
        /* <DEDUP_REMOVED lines=11> */
.L_x_88:


//--------------------- .nv.shared._Z22device_reassign_pointsP5PointP8CentroidPiS3_S3_S3_ --------------------------
	.section	.nv.shared._Z22device_reassign_pointsP5PointP8CentroidPiS3_S3_S3_,"aw",@nobits
	.sectionflags	@""
	.align	16
	.zero		1024


//--------------------- .nv.shared.reserved.0     --------------------------
	.section	.nv.shared.reserved.0,"aw",@nobits
	.weak		__nv_reservedSMEM_offset_0_alias
	.size		__nv_reservedSMEM_offset_0_alias, 0, 64
	.other		__nv_reservedSMEM_offset_0_alias,@"STO_CUDA_RESERVED_SHARED STV_DEFAULT"
__nv_reservedSMEM_offset_0_alias:
	.zero		0
	.zero		64


//--------------------- .nv.shared._Z25device_compute_centroids1P5PointP8CentroidPiS3_S3_ --------------------------
	.section	.nv.shared._Z25device_compute_centroids1P5PointP8CentroidPiS3_S3_,"aw",@nobits
	.sectionflags	@""
	.align	16
	.zero		1024


//--------------------- .nv.shared._Z25device_compute_centroids2P5PointP8CentroidPiS3_ --------------------------
	.section	.nv.shared._Z25device_compute_centroids2P5PointP8CentroidPiS3_,"aw",@nobits
	.sectionflags	@""
	.align	16
.nv.shared._Z25device_compute_centroids2P5PointP8CentroidPiS3_:
	.zero		1040


//--------------------- .nv.constant0._Z22device_reassign_pointsP5PointP8CentroidPiS3_S3_S3_ --------------------------
	.section	.nv.constant0._Z22device_reassign_pointsP5PointP8CentroidPiS3_S3_S3_,"a",@progbits
	.sectionflags	@""
	.align	4
.nv.constant0._Z22device_reassign_pointsP5PointP8CentroidPiS3_S3_S3_:
	.zero		944


//--------------------- .nv.constant0._Z25device_compute_centroids1P5PointP8CentroidPiS3_S3_ --------------------------
	.section	.nv.constant0._Z25device_compute_centroids1P5PointP8CentroidPiS3_S3_,"a",@progbits
	.sectionflags	@""
	.align	4
.nv.constant0._Z25device_compute_centroids1P5PointP8CentroidPiS3_S3_:
	.zero		936


//--------------------- .nv.constant0._Z25device_compute_centroids2P5PointP8CentroidPiS3_ --------------------------
	.section	.nv.constant0._Z25device_compute_centroids2P5PointP8CentroidPiS3_,"a",@progbits
	.sectionflags	@""
	.align	4
.nv.constant0._Z25device_compute_centroids2P5PointP8CentroidPiS3_:
	.zero		928


//--------------------- SYMBOLS --------------------------

	.type		.nv.reservedSmem.offset0,@object
	.size		.nv.reservedSmem.offset0,0x4
	.type		.nv.reservedSmem.cap,@object
	.size		.nv.reservedSmem.cap,0x4
